//
// Generated by NVIDIA NVVM Compiler
//
// Compiler Build ID: CL-36424714
// Cuda compilation tools, release 13.0, V13.0.88
// Based on NVVM 20.0.0
//

.version 9.0
.target sm_100
.address_size 64

	// .globl	_Z12setup_kernelP17curandStateXORWOWm
.global .align 4 .b8 precalc_xorwow_matrix[102400];
.global .align 4 .b8 precalc_xorwow_offset_matrix[102400];
.global .align 4 .b8 mrg32k3aM1[2304];
.global .align 4 .b8 mrg32k3aM2[2304];
.global .align 4 .b8 mrg32k3aM1SubSeq[2016];
.global .align 4 .b8 mrg32k3aM2SubSeq[2016];
.global .align 4 .b8 mrg32k3aM1Seq[2304];
.global .align 4 .b8 mrg32k3aM2Seq[2304];
.const .align 8 .b8 __cr_lgamma_table[72];

.visible .entry _Z12setup_kernelP17curandStateXORWOWm(
	.param .u64 .ptr .align 1 _Z12setup_kernelP17curandStateXORWOWm_param_0,
	.param .u64 _Z12setup_kernelP17curandStateXORWOWm_param_1
)
{
	.reg .pred 	%p<26>;
	.reg .b32 	%r<411>;
	.reg .b64 	%rd<21>;

	ld.param.u64 	%rd11, [_Z12setup_kernelP17curandStateXORWOWm_param_0];
	ld.param.u64 	%rd12, [_Z12setup_kernelP17curandStateXORWOWm_param_1];
	mov.u32 	%r187, %tid.x;
	mov.u32 	%r188, %ctaid.x;
	mov.u32 	%r1, %ntid.x;
	mad.lo.s32 	%r316, %r188, %r1, %r187;
	cvt.s64.s32 	%rd20, %r316;
	setp.le.u64 	%p1, %rd12, %rd20;
	@%p1 bra 	$L__BB0_45;
	mov.u32 	%r189, %nctaid.x;
	mul.lo.s32 	%r3, %r189, %r1;
	cvta.to.global.u64 	%rd2, %rd11;
$L__BB0_2:
	mad.lo.s64 	%rd4, %rd20, 48, %rd2;
	mov.b32 	%r190, 1593684748;
	mov.b32 	%r191, 832094735;
	st.global.v2.u32 	[%rd4], {%r191, %r190};
	mov.b32 	%r192, -123459836;
	mov.b32 	%r193, 1111207954;
	st.global.v2.u32 	[%rd4+8], {%r193, %r192};
	mov.b32 	%r194, 1476011280;
	mov.b32 	%r195, -589760388;
	st.global.v2.u32 	[%rd4+16], {%r195, %r194};
	setp.eq.s64 	%p2, %rd20, 0;
	@%p2 bra 	$L__BB0_44;
	mov.b32 	%r317, 0;
$L__BB0_4:
	and.b64  	%rd6, %rd20, 3;
	setp.eq.s64 	%p3, %rd6, 0;
	@%p3 bra 	$L__BB0_43;
	mul.wide.u32 	%rd13, %r317, 3200;
	mov.u64 	%rd14, precalc_xorwow_matrix;
	add.s64 	%rd7, %rd14, %rd13;
	cvt.u32.u64 	%r6, %rd6;
	mov.b32 	%r318, 0;
$L__BB0_6:
	mov.b32 	%r331, 0;
	mov.u32 	%r332, %r331;
	mov.u32 	%r333, %r331;
	mov.u32 	%r334, %r331;
	mov.u32 	%r335, %r331;
	mov.u32 	%r324, %r331;
$L__BB0_7:
	mul.wide.u32 	%rd15, %r324, 4;
	add.s64 	%rd16, %rd4, %rd15;
	ld.global.u32 	%r14, [%rd16+4];
	shl.b32 	%r15, %r324, 5;
	mov.b32 	%r330, 0;
$L__BB0_8:
	.pragma "nounroll";
	shr.u32 	%r200, %r14, %r330;
	and.b32  	%r201, %r200, 1;
	setp.eq.b32 	%p4, %r201, 1;
	not.pred 	%p5, %p4;
	add.s32 	%r202, %r15, %r330;
	mul.lo.s32 	%r203, %r202, 5;
	mul.wide.u32 	%rd17, %r203, 4;
	add.s64 	%rd8, %rd7, %rd17;
	@%p5 bra 	$L__BB0_10;
	ld.global.u32 	%r204, [%rd8];
	xor.b32  	%r335, %r335, %r204;
	ld.global.u32 	%r205, [%rd8+4];
	xor.b32  	%r334, %r334, %r205;
	ld.global.u32 	%r206, [%rd8+8];
	xor.b32  	%r333, %r333, %r206;
	ld.global.u32 	%r207, [%rd8+12];
	xor.b32  	%r332, %r332, %r207;
	ld.global.u32 	%r208, [%rd8+16];
	xor.b32  	%r331, %r331, %r208;
$L__BB0_10:
	and.b32  	%r210, %r200, 2;
	setp.eq.s32 	%p6, %r210, 0;
	@%p6 bra 	$L__BB0_12;
	ld.global.u32 	%r211, [%rd8+20];
	xor.b32  	%r335, %r335, %r211;
	ld.global.u32 	%r212, [%rd8+24];
	xor.b32  	%r334, %r334, %r212;
	ld.global.u32 	%r213, [%rd8+28];
	xor.b32  	%r333, %r333, %r213;
	ld.global.u32 	%r214, [%rd8+32];
	xor.b32  	%r332, %r332, %r214;
	ld.global.u32 	%r215, [%rd8+36];
	xor.b32  	%r331, %r331, %r215;
$L__BB0_12:
	and.b32  	%r217, %r200, 4;
	setp.eq.s32 	%p7, %r217, 0;
	@%p7 bra 	$L__BB0_14;
	ld.global.u32 	%r218, [%rd8+40];
	xor.b32  	%r335, %r335, %r218;
	ld.global.u32 	%r219, [%rd8+44];
	xor.b32  	%r334, %r334, %r219;
	ld.global.u32 	%r220, [%rd8+48];
	xor.b32  	%r333, %r333, %r220;
	ld.global.u32 	%r221, [%rd8+52];
	xor.b32  	%r332, %r332, %r221;
	ld.global.u32 	%r222, [%rd8+56];
	xor.b32  	%r331, %r331, %r222;
$L__BB0_14:
	and.b32  	%r224, %r200, 8;
	setp.eq.s32 	%p8, %r224, 0;
	@%p8 bra 	$L__BB0_16;
	ld.global.u32 	%r225, [%rd8+60];
	xor.b32  	%r335, %r335, %r225;
	ld.global.u32 	%r226, [%rd8+64];
	xor.b32  	%r334, %r334, %r226;
	ld.global.u32 	%r227, [%rd8+68];
	xor.b32  	%r333, %r333, %r227;
	ld.global.u32 	%r228, [%rd8+72];
	xor.b32  	%r332, %r332, %r228;
	ld.global.u32 	%r229, [%rd8+76];
	xor.b32  	%r331, %r331, %r229;
$L__BB0_16:
	and.b32  	%r231, %r200, 16;
	setp.eq.s32 	%p9, %r231, 0;
	@%p9 bra 	$L__BB0_18;
	ld.global.u32 	%r232, [%rd8+80];
	xor.b32  	%r335, %r335, %r232;
	ld.global.u32 	%r233, [%rd8+84];
	xor.b32  	%r334, %r334, %r233;
	ld.global.u32 	%r234, [%rd8+88];
	xor.b32  	%r333, %r333, %r234;
	ld.global.u32 	%r235, [%rd8+92];
	xor.b32  	%r332, %r332, %r235;
	ld.global.u32 	%r236, [%rd8+96];
	xor.b32  	%r331, %r331, %r236;
$L__BB0_18:
	and.b32  	%r238, %r200, 32;
	setp.eq.s32 	%p10, %r238, 0;
	@%p10 bra 	$L__BB0_20;
	ld.global.u32 	%r239, [%rd8+100];
	xor.b32  	%r335, %r335, %r239;
	ld.global.u32 	%r240, [%rd8+104];
	xor.b32  	%r334, %r334, %r240;
	ld.global.u32 	%r241, [%rd8+108];
	xor.b32  	%r333, %r333, %r241;
	ld.global.u32 	%r242, [%rd8+112];
	xor.b32  	%r332, %r332, %r242;
	ld.global.u32 	%r243, [%rd8+116];
	xor.b32  	%r331, %r331, %r243;
$L__BB0_20:
	and.b32  	%r245, %r200, 64;
	setp.eq.s32 	%p11, %r245, 0;
	@%p11 bra 	$L__BB0_22;
	ld.global.u32 	%r246, [%rd8+120];
	xor.b32  	%r335, %r335, %r246;
	ld.global.u32 	%r247, [%rd8+124];
	xor.b32  	%r334, %r334, %r247;
	ld.global.u32 	%r248, [%rd8+128];
	xor.b32  	%r333, %r333, %r248;
	ld.global.u32 	%r249, [%rd8+132];
	xor.b32  	%r332, %r332, %r249;
	ld.global.u32 	%r250, [%rd8+136];
	xor.b32  	%r331, %r331, %r250;
$L__BB0_22:
	and.b32  	%r252, %r200, 128;
	setp.eq.s32 	%p12, %r252, 0;
	@%p12 bra 	$L__BB0_24;
	ld.global.u32 	%r253, [%rd8+140];
	xor.b32  	%r335, %r335, %r253;
	ld.global.u32 	%r254, [%rd8+144];
	xor.b32  	%r334, %r334, %r254;
	ld.global.u32 	%r255, [%rd8+148];
	xor.b32  	%r333, %r333, %r255;
	ld.global.u32 	%r256, [%rd8+152];
	xor.b32  	%r332, %r332, %r256;
	ld.global.u32 	%r257, [%rd8+156];
	xor.b32  	%r331, %r331, %r257;
$L__BB0_24:
	and.b32  	%r259, %r200, 256;
	setp.eq.s32 	%p13, %r259, 0;
	@%p13 bra 	$L__BB0_26;
	ld.global.u32 	%r260, [%rd8+160];
	xor.b32  	%r335, %r335, %r260;
	ld.global.u32 	%r261, [%rd8+164];
	xor.b32  	%r334, %r334, %r261;
	ld.global.u32 	%r262, [%rd8+168];
	xor.b32  	%r333, %r333, %r262;
	ld.global.u32 	%r263, [%rd8+172];
	xor.b32  	%r332, %r332, %r263;
	ld.global.u32 	%r264, [%rd8+176];
	xor.b32  	%r331, %r331, %r264;
$L__BB0_26:
	and.b32  	%r266, %r200, 512;
	setp.eq.s32 	%p14, %r266, 0;
	@%p14 bra 	$L__BB0_28;
	ld.global.u32 	%r267, [%rd8+180];
	xor.b32  	%r335, %r335, %r267;
	ld.global.u32 	%r268, [%rd8+184];
	xor.b32  	%r334, %r334, %r268;
	ld.global.u32 	%r269, [%rd8+188];
	xor.b32  	%r333, %r333, %r269;
	ld.global.u32 	%r270, [%rd8+192];
	xor.b32  	%r332, %r332, %r270;
	ld.global.u32 	%r271, [%rd8+196];
	xor.b32  	%r331, %r331, %r271;
$L__BB0_28:
	and.b32  	%r273, %r200, 1024;
	setp.eq.s32 	%p15, %r273, 0;
	@%p15 bra 	$L__BB0_30;
	ld.global.u32 	%r274, [%rd8+200];
	xor.b32  	%r335, %r335, %r274;
	ld.global.u32 	%r275, [%rd8+204];
	xor.b32  	%r334, %r334, %r275;
	ld.global.u32 	%r276, [%rd8+208];
	xor.b32  	%r333, %r333, %r276;
	ld.global.u32 	%r277, [%rd8+212];
	xor.b32  	%r332, %r332, %r277;
	ld.global.u32 	%r278, [%rd8+216];
	xor.b32  	%r331, %r331, %r278;
$L__BB0_30:
	and.b32  	%r280, %r200, 2048;
	setp.eq.s32 	%p16, %r280, 0;
	@%p16 bra 	$L__BB0_32;
	ld.global.u32 	%r281, [%rd8+220];
	xor.b32  	%r335, %r335, %r281;
	ld.global.u32 	%r282, [%rd8+224];
	xor.b32  	%r334, %r334, %r282;
	ld.global.u32 	%r283, [%rd8+228];
	xor.b32  	%r333, %r333, %r283;
	ld.global.u32 	%r284, [%rd8+232];
	xor.b32  	%r332, %r332, %r284;
	ld.global.u32 	%r285, [%rd8+236];
	xor.b32  	%r331, %r331, %r285;
$L__BB0_32:
	and.b32  	%r287, %r200, 4096;
	setp.eq.s32 	%p17, %r287, 0;
	@%p17 bra 	$L__BB0_34;
	ld.global.u32 	%r288, [%rd8+240];
	xor.b32  	%r335, %r335, %r288;
	ld.global.u32 	%r289, [%rd8+244];
	xor.b32  	%r334, %r334, %r289;
	ld.global.u32 	%r290, [%rd8+248];
	xor.b32  	%r333, %r333, %r290;
	ld.global.u32 	%r291, [%rd8+252];
	xor.b32  	%r332, %r332, %r291;
	ld.global.u32 	%r292, [%rd8+256];
	xor.b32  	%r331, %r331, %r292;
$L__BB0_34:
	and.b32  	%r294, %r200, 8192;
	setp.eq.s32 	%p18, %r294, 0;
	@%p18 bra 	$L__BB0_36;
	ld.global.u32 	%r295, [%rd8+260];
	xor.b32  	%r335, %r335, %r295;
	ld.global.u32 	%r296, [%rd8+264];
	xor.b32  	%r334, %r334, %r296;
	ld.global.u32 	%r297, [%rd8+268];
	xor.b32  	%r333, %r333, %r297;
	ld.global.u32 	%r298, [%rd8+272];
	xor.b32  	%r332, %r332, %r298;
	ld.global.u32 	%r299, [%rd8+276];
	xor.b32  	%r331, %r331, %r299;
$L__BB0_36:
	and.b32  	%r301, %r200, 16384;
	setp.eq.s32 	%p19, %r301, 0;
	@%p19 bra 	$L__BB0_38;
	ld.global.u32 	%r302, [%rd8+280];
	xor.b32  	%r335, %r335, %r302;
	ld.global.u32 	%r303, [%rd8+284];
	xor.b32  	%r334, %r334, %r303;
	ld.global.u32 	%r304, [%rd8+288];
	xor.b32  	%r333, %r333, %r304;
	ld.global.u32 	%r305, [%rd8+292];
	xor.b32  	%r332, %r332, %r305;
	ld.global.u32 	%r306, [%rd8+296];
	xor.b32  	%r331, %r331, %r306;
$L__BB0_38:
	and.b32  	%r308, %r200, 32768;
	setp.eq.s32 	%p20, %r308, 0;
	@%p20 bra 	$L__BB0_40;
	ld.global.u32 	%r309, [%rd8+300];
	xor.b32  	%r335, %r335, %r309;
	ld.global.u32 	%r310, [%rd8+304];
	xor.b32  	%r334, %r334, %r310;
	ld.global.u32 	%r311, [%rd8+308];
	xor.b32  	%r333, %r333, %r311;
	ld.global.u32 	%r312, [%rd8+312];
	xor.b32  	%r332, %r332, %r312;
	ld.global.u32 	%r313, [%rd8+316];
	xor.b32  	%r331, %r331, %r313;
$L__BB0_40:
	add.s32 	%r330, %r330, 16;
	setp.ne.s32 	%p21, %r330, 32;
	@%p21 bra 	$L__BB0_8;
	mad.lo.s32 	%r314, %r324, -31, %r15;
	add.s32 	%r324, %r314, 1;
	setp.ne.s32 	%p22, %r324, 5;
	@%p22 bra 	$L__BB0_7;
	st.global.u32 	[%rd4+4], %r335;
	st.global.u32 	[%rd4+8], %r334;
	st.global.u32 	[%rd4+12], %r333;
	st.global.u32 	[%rd4+16], %r332;
	st.global.u32 	[%rd4+20], %r331;
	add.s32 	%r318, %r318, 1;
	setp.lt.u32 	%p23, %r318, %r6;
	@%p23 bra 	$L__BB0_6;
$L__BB0_43:
	shr.u64 	%rd9, %rd20, 2;
	add.s32 	%r317, %r317, 1;
	setp.gt.u64 	%p24, %rd20, 3;
	mov.u64 	%rd20, %rd9;
	@%p24 bra 	$L__BB0_4;
$L__BB0_44:
	mov.b32 	%r315, 0;
	st.global.v2.u32 	[%rd4+24], {%r315, %r315};
	st.global.u32 	[%rd4+32], %r315;
	mov.b64 	%rd18, 0;
	st.global.u64 	[%rd4+40], %rd18;
	add.s32 	%r316, %r316, %r3;
	cvt.s64.s32 	%rd20, %r316;
	setp.gt.u64 	%p25, %rd12, %rd20;
	@%p25 bra 	$L__BB0_2;
$L__BB0_45:
	ret;

}
	// .globl	_Z14MonteCarlo_GPUP17curandStateXORWOWPjdddddmdmdmm
.visible .entry _Z14MonteCarlo_GPUP17curandStateXORWOWPjdddddmdmdmm(
	.param .u64 .ptr .align 1 _Z14MonteCarlo_GPUP17curandStateXORWOWPjdddddmdmdmm_param_0,
	.param .u64 .ptr .align 1 _Z14MonteCarlo_GPUP17curandStateXORWOWPjdddddmdmdmm_param_1,
	.param .f64 _Z14MonteCarlo_GPUP17curandStateXORWOWPjdddddmdmdmm_param_2,
	.param .f64 _Z14MonteCarlo_GPUP17curandStateXORWOWPjdddddmdmdmm_param_3,
	.param .f64 _Z14MonteCarlo_GPUP17curandStateXORWOWPjdddddmdmdmm_param_4,
	.param .f64 _Z14MonteCarlo_GPUP17curandStateXORWOWPjdddddmdmdmm_param_5,
	.param .f64 _Z14MonteCarlo_GPUP17curandStateXORWOWPjdddddmdmdmm_param_6,
	.param .u64 _Z14MonteCarlo_GPUP17curandStateXORWOWPjdddddmdmdmm_param_7,
	.param .f64 _Z14MonteCarlo_GPUP17curandStateXORWOWPjdddddmdmdmm_param_8,
	.param .u64 _Z14MonteCarlo_GPUP17curandStateXORWOWPjdddddmdmdmm_param_9,
	.param .f64 _Z14MonteCarlo_GPUP17curandStateXORWOWPjdddddmdmdmm_param_10,
	.param .u64 _Z14MonteCarlo_GPUP17curandStateXORWOWPjdddddmdmdmm_param_11,
	.param .u64 _Z14MonteCarlo_GPUP17curandStateXORWOWPjdddddmdmdmm_param_12
)
{
	.reg .pred 	%p<19>;
	.reg .b32 	%r<60>;
	.reg .b64 	%rd<47>;
	.reg .b64 	%fd<40>;

	ld.param.u64 	%rd24, [_Z14MonteCarlo_GPUP17curandStateXORWOWPjdddddmdmdmm_param_1];
	ld.param.f64 	%fd8, [_Z14MonteCarlo_GPUP17curandStateXORWOWPjdddddmdmdmm_param_2];
	ld.param.f64 	%fd9, [_Z14MonteCarlo_GPUP17curandStateXORWOWPjdddddmdmdmm_param_3];
	ld.param.f64 	%fd10, [_Z14MonteCarlo_GPUP17curandStateXORWOWPjdddddmdmdmm_param_4];
	ld.param.f64 	%fd11, [_Z14MonteCarlo_GPUP17curandStateXORWOWPjdddddmdmdmm_param_5];
	ld.param.f64 	%fd12, [_Z14MonteCarlo_GPUP17curandStateXORWOWPjdddddmdmdmm_param_6];
	ld.param.u64 	%rd20, [_Z14MonteCarlo_GPUP17curandStateXORWOWPjdddddmdmdmm_param_7];
	ld.param.f64 	%fd13, [_Z14MonteCarlo_GPUP17curandStateXORWOWPjdddddmdmdmm_param_8];
	ld.param.u64 	%rd21, [_Z14MonteCarlo_GPUP17curandStateXORWOWPjdddddmdmdmm_param_9];
	ld.param.f64 	%fd14, [_Z14MonteCarlo_GPUP17curandStateXORWOWPjdddddmdmdmm_param_10];
	ld.param.u64 	%rd22, [_Z14MonteCarlo_GPUP17curandStateXORWOWPjdddddmdmdmm_param_11];
	ld.param.u64 	%rd23, [_Z14MonteCarlo_GPUP17curandStateXORWOWPjdddddmdmdmm_param_12];
	cvta.to.global.u64 	%rd1, %rd24;
	mov.u32 	%r23, %ctaid.x;
	mov.u32 	%r24, %ntid.x;
	mov.u32 	%r25, %tid.x;
	mad.lo.s32 	%r51, %r23, %r24, %r25;
	mov.u32 	%r26, %nctaid.x;
	mul.lo.s32 	%r2, %r26, %r24;
	add.f64 	%fd15, %fd14, %fd14;
	mul.f64 	%fd16, %fd8, %fd15;
	div.rn.f64 	%fd17, %fd16, %fd12;
	div.rn.f64 	%fd18, %fd17, %fd12;
	mov.f64 	%fd19, 0d3FF0000000000000;
	sub.f64 	%fd20, %fd19, %fd18;
	mul.f64 	%fd21, %fd9, %fd15;
	div.rn.f64 	%fd22, %fd21, %fd13;
	div.rn.f64 	%fd23, %fd22, %fd13;
	sub.f64 	%fd1, %fd20, %fd23;
	mul.f64 	%fd24, %fd8, %fd14;
	div.rn.f64 	%fd25, %fd24, %fd12;
	div.rn.f64 	%fd26, %fd25, %fd12;
	mul.f64 	%fd27, %fd10, %fd14;
	div.rn.f64 	%fd28, %fd27, %fd12;
	mul.f64 	%fd29, %fd28, 0d3FE0000000000000;
	add.f64 	%fd30, %fd26, %fd29;
	sub.f64 	%fd31, %fd26, %fd29;
	mul.f64 	%fd32, %fd9, %fd14;
	div.rn.f64 	%fd33, %fd32, %fd12;
	div.rn.f64 	%fd34, %fd33, %fd12;
	mul.f64 	%fd35, %fd11, %fd14;
	div.rn.f64 	%fd36, %fd35, %fd12;
	mul.f64 	%fd37, %fd36, 0d3FE0000000000000;
	add.f64 	%fd38, %fd34, %fd37;
	sub.f64 	%fd2, %fd34, %fd37;
	add.f64 	%fd3, %fd1, %fd30;
	add.f64 	%fd4, %fd3, %fd31;
	add.f64 	%fd5, %fd4, %fd38;
	cvt.s64.s32 	%rd41, %r51;
	setp.le.u64 	%p1, %rd23, %rd41;
	@%p1 bra 	$L__BB1_22;
	shr.u64 	%rd3, %rd20, 1;
	shr.u64 	%rd4, %rd21, 1;
	add.s64 	%rd5, %rd20, 1;
	mad.lo.s64 	%rd25, %rd4, %rd20, %rd4;
	add.s64 	%rd26, %rd25, %rd3;
	shl.b64 	%rd27, %rd26, 2;
	add.s64 	%rd6, %rd1, %rd27;
	setp.eq.s64 	%p2, %rd22, 0;
	@%p2 bra 	$L__BB1_23;
	add.f64 	%fd6, %fd5, %fd2;
$L__BB1_3:
	ld.param.u64 	%rd40, [_Z14MonteCarlo_GPUP17curandStateXORWOWPjdddddmdmdmm_param_0];
	cvta.to.global.u64 	%rd29, %rd40;
	mad.lo.s64 	%rd30, %rd41, 48, %rd29;
	ld.global.v2.u32 	{%r53, %r58}, [%rd30];
	ld.global.v2.u32 	{%r56, %r57}, [%rd30+8];
	ld.global.v2.u32 	{%r54, %r55}, [%rd30+16];
	atom.global.add.u32 	%r27, [%rd6], 1;
	mov.b64 	%rd42, 1;
	mov.u64 	%rd46, %rd4;
	mov.u64 	%rd45, %rd3;
$L__BB1_4:
	mov.u32 	%r15, %r57;
	mov.u32 	%r57, %r55;
	mov.u32 	%r16, %r54;
	shr.u32 	%r29, %r58, 2;
	xor.b32  	%r30, %r29, %r58;
	shl.b32 	%r31, %r57, 4;
	shl.b32 	%r32, %r30, 1;
	xor.b32  	%r33, %r31, %r32;
	xor.b32  	%r34, %r33, %r57;
	xor.b32  	%r54, %r34, %r30;
	add.s32 	%r35, %r53, %r54;
	add.s32 	%r36, %r35, 362437;
	shr.u32 	%r37, %r56, 2;
	xor.b32  	%r38, %r37, %r56;
	shl.b32 	%r39, %r54, 4;
	shl.b32 	%r40, %r38, 1;
	xor.b32  	%r41, %r40, %r39;
	xor.b32  	%r42, %r41, %r38;
	xor.b32  	%r55, %r42, %r54;
	add.s32 	%r53, %r53, 724874;
	add.s32 	%r43, %r55, %r53;
	cvt.u64.u32 	%rd31, %r36;
	mul.wide.u32 	%rd32, %r43, 2097152;
	xor.b64  	%rd33, %rd32, %rd31;
	cvt.rn.f64.u64 	%fd39, %rd33;
	fma.rn.f64 	%fd7, %fd39, 0d3CA0000000000000, 0d3C90000000000000;
	setp.leu.f64 	%p3, %fd7, %fd1;
	mov.b32 	%r59, 0;
	@%p3 bra 	$L__BB1_10;
	setp.leu.f64 	%p4, %fd7, %fd3;
	mov.b32 	%r59, 1;
	@%p4 bra 	$L__BB1_10;
	setp.leu.f64 	%p5, %fd7, %fd4;
	mov.b32 	%r59, 2;
	@%p5 bra 	$L__BB1_10;
	setp.leu.f64 	%p6, %fd7, %fd5;
	mov.b32 	%r59, 3;
	@%p6 bra 	$L__BB1_10;
	setp.leu.f64 	%p7, %fd7, %fd6;
	mov.b32 	%r59, 4;
	@%p7 bra 	$L__BB1_10;
	mov.b32 	%r59, 5;
$L__BB1_10:
	setp.gt.s32 	%p8, %r59, 2;
	@%p8 bra 	$L__BB1_14;
	setp.eq.s32 	%p11, %r59, 1;
	@%p11 bra 	$L__BB1_17;
	setp.eq.s32 	%p12, %r59, 2;
	@%p12 bra 	$L__BB1_13;
	bra.uni 	$L__BB1_19;
$L__BB1_13:
	add.s64 	%rd45, %rd45, 1;
	bra.uni 	$L__BB1_19;
$L__BB1_14:
	setp.eq.s32 	%p9, %r59, 3;
	@%p9 bra 	$L__BB1_18;
	setp.eq.s32 	%p10, %r59, 4;
	@%p10 bra 	$L__BB1_16;
	bra.uni 	$L__BB1_19;
$L__BB1_16:
	add.s64 	%rd46, %rd46, 1;
	bra.uni 	$L__BB1_19;
$L__BB1_17:
	add.s64 	%rd45, %rd45, -1;
	bra.uni 	$L__BB1_19;
$L__BB1_18:
	add.s64 	%rd46, %rd46, -1;
$L__BB1_19:
	setp.gt.u64 	%p13, %rd45, %rd20;
	setp.gt.u64 	%p14, %rd46, %rd21;
	or.pred  	%p15, %p13, %p14;
	@%p15 bra 	$L__BB1_21;
	mad.lo.s64 	%rd34, %rd42, %rd21, %rd42;
	add.s64 	%rd35, %rd46, %rd34;
	mad.lo.s64 	%rd36, %rd35, %rd5, %rd45;
	shl.b64 	%rd37, %rd36, 2;
	add.s64 	%rd38, %rd1, %rd37;
	atom.global.add.u32 	%r49, [%rd38], 1;
	add.s64 	%rd42, %rd42, 1;
	setp.le.u64 	%p16, %rd42, %rd22;
	mov.u32 	%r56, %r16;
	mov.u32 	%r58, %r15;
	@%p16 bra 	$L__BB1_4;
$L__BB1_21:
	add.s32 	%r51, %r51, %r2;
	cvt.s64.s32 	%rd41, %r51;
	setp.gt.u64 	%p17, %rd23, %rd41;
	@%p17 bra 	$L__BB1_3;
$L__BB1_22:
	ret;
$L__BB1_23:
	atom.global.add.u32 	%r50, [%rd6], 1;
	add.s32 	%r51, %r51, %r2;
	cvt.s64.s32 	%rd39, %r51;
	setp.gt.u64 	%p18, %rd23, %rd39;
	@%p18 bra 	$L__BB1_23;
	bra.uni 	$L__BB1_22;

}


// ===== COMPILED SASS (sm_100) =====

	.target	sm_100

	.elftype	@"ET_EXEC"


//--------------------- .note.nv.tkinfo           --------------------------
	.section	.note.nv.tkinfo,"",@"SHT_NOTE"
	.sectionflags	@"SHF_NOTE_NV_TKINFO"
	.tkinfo
        /*0018*/ 	.word	0x00000002
        /*0030*/ 	.string	""
        /*0030*/ 	.string	"ptxas"
        /*0030*/ 	.string	"Cuda compilation tools, release 13.0, V13.0.88"
        /*0030*/ 	.string	"Build cuda_13.0.r13.0/compiler.36424714_0"
        /*0030*/ 	.string	"-arch sm_100 -m 64 "



//--------------------- .note.nv.cuinfo           --------------------------
	.section	.note.nv.cuinfo,"",@"SHT_NOTE"
	.sectionflags	@"SHF_NOTE_NV_CUINFO"
        /*0018*/ 	.short	0x0002
        /*001a*/ 	.short	0x0064
        /*001c*/ 	.short	0x0082
	.zero		2


//--------------------- .nv.info                  --------------------------
	.section	.nv.info,"",@"SHT_CUDA_INFO"
	.align	4


	//----- nvinfo : EIATTR_REGCOUNT
	.align		4
        /*0000*/ 	.byte	0x04, 0x2f
        /*0002*/ 	.short	(.L_10 - .L_9)
	.align		4
.L_9:
        /*0004*/ 	.word	index@(_Z12setup_kernelP17curandStateXORWOWm)
        /*0008*/ 	.word	0x00000020


	//----- nvinfo : EIATTR_FRAME_SIZE
	.align		4
.L_10:
        /*000c*/ 	.byte	0x04, 0x11
        /*000e*/ 	.short	(.L_12 - .L_11)
	.align		4
.L_11:
        /*0010*/ 	.word	index@(_Z12setup_kernelP17curandStateXORWOWm)
        /*0014*/ 	.word	0x00000000


	//----- nvinfo : EIATTR_REGCOUNT
	.align		4
.L_12:
        /*0018*/ 	.byte	0x04, 0x2f
        /*001a*/ 	.short	(.L_14 - .L_13)
	.align		4
.L_13:
        /*001c*/ 	.word	index@(_Z14MonteCarlo_GPUP17curandStateXORWOWPjdddddmdmdmm)
        /*0020*/ 	.word	0x00000024


	//----- nvinfo : EIATTR_FRAME_SIZE
	.align		4
.L_14:
        /*0024*/ 	.byte	0x04, 0x11
        /*0026*/ 	.short	(.L_16 - .L_15)
	.align		4
.L_15:
        /*0028*/ 	.word	index@($__internal_0_$__cuda_sm20_div_rn_f64_full)
        /*002c*/ 	.word	0x00000000


	//----- nvinfo : EIATTR_FRAME_SIZE
	.align		4
.L_16:
        /*0030*/ 	.byte	0x04, 0x11
        /*0032*/ 	.short	(.L_18 - .L_17)
	.align		4
.L_17:
        /*0034*/ 	.word	index@(_Z14MonteCarlo_GPUP17curandStateXORWOWPjdddddmdmdmm)
        /*0038*/ 	.word	0x00000000


	//----- nvinfo : EIATTR_MIN_STACK_SIZE
	.align		4
.L_18:
        /*003c*/ 	.byte	0x04, 0x12
        /*003e*/ 	.short	(.L_20 - .L_19)
	.align		4
.L_19:
        /*0040*/ 	.word	index@(_Z14MonteCarlo_GPUP17curandStateXORWOWPjdddddmdmdmm)
        /*0044*/ 	.word	0x00000000


	//----- nvinfo : EIATTR_MIN_STACK_SIZE
	.align		4
.L_20:
        /*0048*/ 	.byte	0x04, 0x12
        /*004a*/ 	.short	(.L_22 - .L_21)
	.align		4
.L_21:
        /*004c*/ 	.word	index@(_Z12setup_kernelP17curandStateXORWOWm)
        /*0050*/ 	.word	0x00000000
.L_22:


//--------------------- .nv.compat                --------------------------
	.section	.nv.compat,"",@"SHT_CUDA_COMPAT_INFO"
	.align	4
        /*0000*/ 	.byte	0x02, 0x09, 0x00, 0x00, 0x02, 0x02, 0x01, 0x00, 0x02, 0x05, 0x05, 0x00, 0x03, 0x07, 0x01, 0x01
        /*0010*/ 	.byte	0x02, 0x03, 0x00, 0x00, 0x02, 0x06, 0x01, 0x00, 0x04, 0x0b, 0x08, 0x00, 0x01, 0x00, 0x00, 0x00
        /*0020*/ 	.byte	0x00, 0x00, 0x00, 0x00


//--------------------- .nv.info._Z14MonteCarlo_GPUP17curandStateXORWOWPjdddddmdmdmm --------------------------
	.section	.nv.info._Z14MonteCarlo_GPUP17curandStateXORWOWPjdddddmdmdmm,"",@"SHT_CUDA_INFO"
	.sectionflags	@""
	.align	4


	//----- nvinfo : EIATTR_CUDA_API_VERSION
	.align		4
        /*0000*/ 	.byte	0x04, 0x37
        /*0002*/ 	.short	(.L_24 - .L_23)
.L_23:
        /*0004*/ 	.word	0x00000082


	//----- nvinfo : EIATTR_KPARAM_INFO
	.align		4
.L_24:
        /*0008*/ 	.byte	0x04, 0x17
        /*000a*/ 	.short	(.L_26 - .L_25)
.L_25:
        /*000c*/ 	.word	0x00000000
        /*0010*/ 	.short	0x000c
        /*0012*/ 	.short	0x0060
        /*0014*/ 	.byte	0x00, 0xf0, 0x21, 0x00


	//----- nvinfo : EIATTR_KPARAM_INFO
	.align		4
.L_26:
        /*0018*/ 	.byte	0x04, 0x17
        /*001a*/ 	.short	(.L_28 - .L_27)
.L_27:
        /*001c*/ 	.word	0x00000000
        /*0020*/ 	.short	0x000b
        /*0022*/ 	.short	0x0058
        /*0024*/ 	.byte	0x00, 0xf0, 0x21, 0x00


	//----- nvinfo : EIATTR_KPARAM_INFO
	.align		4
.L_28:
        /*0028*/ 	.byte	0x04, 0x17
        /*002a*/ 	.short	(.L_30 - .L_29)
.L_29:
        /*002c*/ 	.word	0x00000000
        /*0030*/ 	.short	0x000a
        /*0032*/ 	.short	0x0050
        /*0034*/ 	.byte	0x00, 0xf0, 0x21, 0x00


	//----- nvinfo : EIATTR_KPARAM_INFO
	.align		4
.L_30:
        /*0038*/ 	.byte	0x04, 0x17
        /*003a*/ 	.short	(.L_32 - .L_31)
.L_31:
        /*003c*/ 	.word	0x00000000
        /*0040*/ 	.short	0x0009
        /*0042*/ 	.short	0x0048
        /*0044*/ 	.byte	0x00, 0xf0, 0x21, 0x00


	//----- nvinfo : EIATTR_KPARAM_INFO
	.align		4
.L_32:
        /*0048*/ 	.byte	0x04, 0x17
        /*004a*/ 	.short	(.L_34 - .L_33)
.L_33:
        /*004c*/ 	.word	0x00000000
        /*0050*/ 	.short	0x0008
        /*0052*/ 	.short	0x0040
        /*0054*/ 	.byte	0x00, 0xf0, 0x21, 0x00


	//----- nvinfo : EIATTR_KPARAM_INFO
	.align		4
.L_34:
        /*0058*/ 	.byte	0x04, 0x17
        /*005a*/ 	.short	(.L_36 - .L_35)
.L_35:
        /*005c*/ 	.word	0x00000000
        /*0060*/ 	.short	0x0007
        /*0062*/ 	.short	0x0038
        /*0064*/ 	.byte	0x00, 0xf0, 0x21, 0x00


	//----- nvinfo : EIATTR_KPARAM_INFO
	.align		4
.L_36:
        /*0068*/ 	.byte	0x04, 0x17
        /*006a*/ 	.short	(.L_38 - .L_37)
.L_37:
        /*006c*/ 	.word	0x00000000
        /*0070*/ 	.short	0x0006
        /*0072*/ 	.short	0x0030
        /*0074*/ 	.byte	0x00, 0xf0, 0x21, 0x00


	//----- nvinfo : EIATTR_KPARAM_INFO
	.align		4
.L_38:
        /*0078*/ 	.byte	0x04, 0x17
        /*007a*/ 	.short	(.L_40 - .L_39)
.L_39:
        /*007c*/ 	.word	0x00000000
        /*0080*/ 	.short	0x0005
        /*0082*/ 	.short	0x0028
        /*0084*/ 	.byte	0x00, 0xf0, 0x21, 0x00


	//----- nvinfo : EIATTR_KPARAM_INFO
	.align		4
.L_40:
        /*0088*/ 	.byte	0x04, 0x17
        /*008a*/ 	.short	(.L_42 - .L_41)
.L_41:
        /*008c*/ 	.word	0x00000000
        /*0090*/ 	.short	0x0004
        /*0092*/ 	.short	0x0020
        /*0094*/ 	.byte	0x00, 0xf0, 0x21, 0x00


	//----- nvinfo : EIATTR_KPARAM_INFO
	.align		4
.L_42:
        /*0098*/ 	.byte	0x04, 0x17
        /*009a*/ 	.short	(.L_44 - .L_43)
.L_43:
        /*009c*/ 	.word	0x00000000
        /*00a0*/ 	.short	0x0003
        /*00a2*/ 	.short	0x0018
        /*00a4*/ 	.byte	0x00, 0xf0, 0x21, 0x00


	//----- nvinfo : EIATTR_KPARAM_INFO
	.align		4
.L_44:
        /*00a8*/ 	.byte	0x04, 0x17
        /*00aa*/ 	.short	(.L_46 - .L_45)
.L_45:
        /*00ac*/ 	.word	0x00000000
        /*00b0*/ 	.short	0x0002
        /*00b2*/ 	.short	0x0010
        /*00b4*/ 	.byte	0x00, 0xf0, 0x21, 0x00


	//----- nvinfo : EIATTR_KPARAM_INFO
	.align		4
.L_46:
        /*00b8*/ 	.byte	0x04, 0x17
        /*00ba*/ 	.short	(.L_48 - .L_47)
.L_47:
        /*00bc*/ 	.word	0x00000000
        /*00c0*/ 	.short	0x0001
        /*00c2*/ 	.short	0x0008
        /*00c4*/ 	.byte	0x00, 0xf5, 0x21, 0x00


	//----- nvinfo : EIATTR_KPARAM_INFO
	.align		4
.L_48:
        /*00c8*/ 	.byte	0x04, 0x17
        /*00ca*/ 	.short	(.L_50 - .L_49)
.L_49:
        /*00cc*/ 	.word	0x00000000
        /*00d0*/ 	.short	0x0000
        /*00d2*/ 	.short	0x0000
        /*00d4*/ 	.byte	0x00, 0xf5, 0x21, 0x00


	//----- nvinfo : EIATTR_SPARSE_MMA_MASK
	.align		4
.L_50:
        /*00d8*/ 	.byte	0x03, 0x50
        /*00da*/ 	.short	0x0000


	//----- nvinfo : EIATTR_MAXREG_COUNT
	.align		4
        /*00dc*/ 	.byte	0x03, 0x1b
        /*00de*/ 	.short	0x00ff


	//----- nvinfo : EIATTR_MERCURY_ISA_VERSION
	.align		4
        /*00e0*/ 	.byte	0x03, 0x5f
        /*00e2*/ 	.short	0x0101


	//----- nvinfo : EIATTR_INT_WARP_WIDE_INSTR_OFFSETS
	.align		4
        /*00e4*/ 	.byte	0x04, 0x31
        /*00e6*/ 	.short	(.L_52 - .L_51)


	//   ....[0]....
.L_51:
        /*00e8*/ 	.word	0x00001270


	//   ....[1]....
        /*00ec*/ 	.word	0x00001a20


	//----- nvinfo : EIATTR_VRC_CTA_INIT_COUNT
	.align		4
.L_52:
        /*00f0*/ 	.byte	0x02, 0x4a
	.zero		1
	.zero		1


	//----- nvinfo : EIATTR_EXIT_INSTR_OFFSETS
	.align		4
        /*00f4*/ 	.byte	0x04, 0x1c
        /*00f6*/ 	.short	(.L_54 - .L_53)


	//   ....[0]....
.L_53:
        /*00f8*/ 	.word	0x00001040


	//   ....[1]....
        /*00fc*/ 	.word	0x00001a00


	//   ....[2]....
        /*0100*/ 	.word	0x00001ac0


	//----- nvinfo : EIATTR_INDIRECT_BRANCH_TARGETS
	.align		4
.L_54:
        /*0104*/ 	.byte	0x04, 0x34
        /*0106*/ 	.short	(.L_56 - .L_55)


	//   ....[0]....
.L_55:
        /*0108*/ 	.word	.L_x_38@srel
        /*010c*/ 	.short	0x0
        /*010e*/ 	.short	0x0
        /*0110*/ 	.word	0x3
        /*0114*/ 	.word	.L_x_39@srel
        /*0118*/ 	.word	.L_x_40@srel
        /*011c*/ 	.word	.L_x_17@srel


	//   ....[1]....
        /*0120*/ 	.word	.L_x_42@srel
        /*0124*/ 	.short	0x0
        /*0126*/ 	.short	0x0
        /*0128*/ 	.word	0x3
        /*012c*/ 	.word	.L_x_43@srel
        /*0130*/ 	.word	.L_x_44@srel
        /*0134*/ 	.word	.L_x_17@srel


	//----- nvinfo : EIATTR_CRS_STACK_SIZE
	.align		4
.L_56:
        /*0138*/ 	.byte	0x04, 0x1e
        /*013a*/ 	.short	(.L_58 - .L_57)
.L_57:
        /*013c*/ 	.word	0x00000000


	//----- nvinfo : EIATTR_CBANK_PARAM_SIZE
	.align		4
.L_58:
        /*0140*/ 	.byte	0x03, 0x19
        /*0142*/ 	.short	0x0068


	//----- nvinfo : EIATTR_PARAM_CBANK
	.align		4
        /*0144*/ 	.byte	0x04, 0x0a
        /*0146*/ 	.short	(.L_60 - .L_59)
	.align		4
.L_59:
        /*0148*/ 	.word	index@(.nv.constant0._Z14MonteCarlo_GPUP17curandStateXORWOWPjdddddmdmdmm)
        /*014c*/ 	.short	0x0380
        /*014e*/ 	.short	0x0068


	//----- nvinfo : EIATTR_SW_WAR
	.align		4
.L_60:
        /*0150*/ 	.byte	0x04, 0x36
        /*0152*/ 	.short	(.L_62 - .L_61)
.L_61:
        /*0154*/ 	.word	0x00000008
.L_62:


//--------------------- .nv.info._Z12setup_kernelP17curandStateXORWOWm --------------------------
	.section	.nv.info._Z12setup_kernelP17curandStateXORWOWm,"",@"SHT_CUDA_INFO"
	.sectionflags	@""
	.align	4


	//----- nvinfo : EIATTR_CUDA_API_VERSION
	.align		4
        /*0000*/ 	.byte	0x04, 0x37
        /*0002*/ 	.short	(.L_64 - .L_63)
.L_63:
        /*0004*/ 	.word	0x00000082


	//----- nvinfo : EIATTR_KPARAM_INFO
	.align		4
.L_64:
        /*0008*/ 	.byte	0x04, 0x17
        /*000a*/ 	.short	(.L_66 - .L_65)
.L_65:
        /*000c*/ 	.word	0x00000000
        /*0010*/ 	.short	0x0001
        /*0012*/ 	.short	0x0008
        /*0014*/ 	.byte	0x00, 0xf0, 0x21, 0x00


	//----- nvinfo : EIATTR_KPARAM_INFO
	.align		4
.L_66:
        /*0018*/ 	.byte	0x04, 0x17
        /*001a*/ 	.short	(.L_68 - .L_67)
.L_67:
        /*001c*/ 	.word	0x00000000
        /*0020*/ 	.short	0x0000
        /*0022*/ 	.short	0x0000
        /*0024*/ 	.byte	0x00, 0xf5, 0x21, 0x00


	//----- nvinfo : EIATTR_SPARSE_MMA_MASK
	.align		4
.L_68:
        /*0028*/ 	.byte	0x03, 0x50
        /*002a*/ 	.short	0x0000


	//----- nvinfo : EIATTR_MAXREG_COUNT
	.align		4
        /*002c*/ 	.byte	0x03, 0x1b
        /*002e*/ 	.short	0x00ff


	//----- nvinfo : EIATTR_MERCURY_ISA_VERSION
	.align		4
        /*0030*/ 	.byte	0x03, 0x5f
        /*0032*/ 	.short	0x0101


	//----- nvinfo : EIATTR_VRC_CTA_INIT_COUNT
	.align		4
        /*0034*/ 	.byte	0x02, 0x4a
	.zero		1
	.zero		1


	//----- nvinfo : EIATTR_EXIT_INSTR_OFFSETS
	.align		4
        /*0038*/ 	.byte	0x04, 0x1c
        /*003a*/ 	.short	(.L_70 - .L_69)


	//   ....[0]....
.L_69:
        /*003c*/ 	.word	0x00000090


	//   ....[1]....
        /*0040*/ 	.word	0x00000f80


	//----- nvinfo : EIATTR_CRS_STACK_SIZE
	.align		4
.L_70:
        /*0044*/ 	.byte	0x04, 0x1e
        /*0046*/ 	.short	(.L_72 - .L_71)
.L_71:
        /*0048*/ 	.word	0x00000000


	//----- nvinfo : EIATTR_CBANK_PARAM_SIZE
	.align		4
.L_72:
        /*004c*/ 	.byte	0x03, 0x19
        /*004e*/ 	.short	0x0010


	//----- nvinfo : EIATTR_PARAM_CBANK
	.align		4
        /*0050*/ 	.byte	0x04, 0x0a
        /*0052*/ 	.short	(.L_74 - .L_73)
	.align		4
.L_73:
        /*0054*/ 	.word	index@(.nv.constant0._Z12setup_kernelP17curandStateXORWOWm)
        /*0058*/ 	.short	0x0380
        /*005a*/ 	.short	0x0010


	//----- nvinfo : EIATTR_SW_WAR
	.align		4
.L_74:
        /*005c*/ 	.byte	0x04, 0x36
        /*005e*/ 	.short	(.L_76 - .L_75)
.L_75:
        /*0060*/ 	.word	0x00000008
.L_76:


//--------------------- .nv.callgraph             --------------------------
	.section	.nv.callgraph,"",@"SHT_CUDA_CALLGRAPH"
	.align	4
	.sectionentsize	8
	.align		4
        /*0000*/ 	.word	0x00000000
	.align		4
        /*0004*/ 	.word	0xffffffff
	.align		4
        /*0008*/ 	.word	0x00000000
	.align		4
        /*000c*/ 	.word	0xfffffffe
	.align		4
        /*0010*/ 	.word	0x00000000
	.align		4
        /*0014*/ 	.word	0xfffffffd
	.align		4
        /*0018*/ 	.word	0x00000000
	.align		4
        /*001c*/ 	.word	0xfffffffc


//--------------------- .nv.constant4             --------------------------
	.section	.nv.constant4,"a",@progbits
	.align	8
	.align		8
.nv.constant4:
        /*0000*/ 	.dword	precalc_xorwow_matrix
	.align		8
        /*0008*/ 	.dword	precalc_xorwow_offset_matrix
	.align		8
        /*0010*/ 	.dword	mrg32k3aM1
	.align		8
        /*0018*/ 	.dword	mrg32k3aM2
	.align		8
        /*0020*/ 	.dword	mrg32k3aM1SubSeq
	.align		8
        /*0028*/ 	.dword	mrg32k3aM2SubSeq
	.align		8
        /*0030*/ 	.dword	mrg32k3aM1Seq
	.align		8
        /*0038*/ 	.dword	mrg32k3aM2Seq


//--------------------- .nv.constant3             --------------------------
	.section	.nv.constant3,"a",@progbits
	.align	8
.nv.constant3:
	.type		__cr_lgamma_table,@object
	.size		__cr_lgamma_table,(.L_8 - __cr_lgamma_table)
__cr_lgamma_table:
        /*0000*/ 	.byte	0x00, 0x00, 0x00, 0x00, 0x00, 0x00, 0x00, 0x00, 0x00, 0x00, 0x00, 0x00, 0x00, 0x00, 0x00, 0x00
        /*0010*/ 	.byte	0xef, 0x39, 0xfa, 0xfe, 0x42, 0x2e, 0xe6, 0x3f, 0x02, 0x20, 0x2a, 0xfa, 0x0b, 0xab, 0xfc, 0x3f
        /*0020*/ 	.byte	0xf9, 0x2c, 0x92, 0x7c, 0xa7, 0x6c, 0x09, 0x40, 0xc9, 0x79, 0x44, 0x3c, 0x64, 0x26, 0x13, 0x40
        /*0030*/ 	.byte	0xca, 0x01, 0xcf, 0x3a, 0x27, 0x51, 0x1a, 0x40, 0x30, 0xcc, 0x2d, 0xf3, 0xe1, 0x0c, 0x21, 0x40
        /*0040*/ 	.byte	0x0d, 0xb7, 0xfc, 0x82, 0x8e, 0x35, 0x25, 0x40
.L_8:


//--------------------- .nv.constant2._Z14MonteCarlo_GPUP17curandStateXORWOWPjdddddmdmdmm --------------------------
	.section	.nv.constant2._Z14MonteCarlo_GPUP17curandStateXORWOWPjdddddmdmdmm,"a",@progbits
	.sectionflags	@""
	.align	4
.nv.constant2._Z14MonteCarlo_GPUP17curandStateXORWOWPjdddddmdmdmm:
        /*0000*/ 	.byte	0xf0, 0x16, 0x00, 0x00, 0xc0, 0x16, 0x00, 0x00, 0xd0, 0x17, 0x00, 0x00, 0xb0, 0x17, 0x00, 0x00
        /*0010*/ 	.byte	0x80, 0x17, 0x00, 0x00, 0xd0, 0x17, 0x00, 0x00


//--------------------- .text._Z14MonteCarlo_GPUP17curandStateXORWOWPjdddddmdmdmm --------------------------
	.section	.text._Z14MonteCarlo_GPUP17curandStateXORWOWPjdddddmdmdmm,"ax",@progbits
	.align	128
        .global         _Z14MonteCarlo_GPUP17curandStateXORWOWPjdddddmdmdmm
        .type           _Z14MonteCarlo_GPUP17curandStateXORWOWPjdddddmdmdmm,@function
        .size           _Z14MonteCarlo_GPUP17curandStateXORWOWPjdddddmdmdmm,(.L_x_46 - _Z14MonteCarlo_GPUP17curandStateXORWOWPjdddddmdmdmm)
        .other          _Z14MonteCarlo_GPUP17curandStateXORWOWPjdddddmdmdmm,@"STO_CUDA_ENTRY STV_DEFAULT"
_Z14MonteCarlo_GPUP17curandStateXORWOWPjdddddmdmdmm:
.text._Z14MonteCarlo_GPUP17curandStateXORWOWPjdddddmdmdmm:
[----:B------:R-:W-:Y:S01]  /*0000*/  LDC R1, c[0x0][0x37c] ;  /* 0x0000df00ff017b82 */ /* 0x000fe20000000800 */
[----:B------:R-:W0:Y:S07]  /*0010*/  LDCU UR6, c[0x0][0x3b4] ;  /* 0x00007680ff0677ac */ /* 0x000e2e0008000800 */
[----:B------:R-:W1:Y:S01]  /*0020*/  LDC.64 R6, c[0x0][0x3b0] ;  /* 0x0000ec00ff067b82 */ /* 0x000e620000000a00 */
[----:B------:R-:W-:Y:S01]  /*0030*/  IMAD.MOV.U32 R2, RZ, RZ, 0x1 ;  /* 0x00000001ff027424 */ /* 0x000fe200078e00ff */
[----:B------:R-:W2:Y:S01]  /*0040*/  S2R R31, SR_TID.X ;  /* 0x00000000001f7919 */ /* 0x000ea20000002100 */
[----:B------:R-:W3:Y:S01]  /*0050*/  LDCU.64 UR4, c[0x0][0x390] ;  /* 0x00007200ff0477ac */ /* 0x000ee20008000a00 */
[----:B------:R-:W4:Y:S04]  /*0060*/  LDCU.64 UR14, c[0x0][0x358] ;  /* 0x00006b00ff0e77ac */ /* 0x000f280008000a00 */
[----:B------:R-:W5:Y:S08]  /*0070*/  LDC.64 R8, c[0x0][0x3d0] ;  /* 0x0000f400ff087b82 */ /* 0x000f700000000a00 */
[----:B------:R-:W2:Y:S01]  /*0080*/  LDC R0, c[0x0][0x360] ;  /* 0x0000d800ff007b82 */ /* 0x000ea20000000800 */
[----:B0-----:R-:W1:Y:S01]  /*0090*/  MUFU.RCP64H R3, UR6 ;  /* 0x0000000600037d08 */ /* 0x001e620008001800 */
[----:B-----5:R-:W-:-:S02]  /*00a0*/  DADD R8, R8, R8 ;  /* 0x0000000008087229 */ /* 0x020fc40000000008 */
[----:B-1----:R-:W-:-:S06]  /*00b0*/  DFMA R4, R2, -R6, 1 ;  /* 0x3ff000000204742b */ /* 0x002fcc0000000806 */
[----:B---3--:R-:W-:Y:S01]  /*00c0*/  DMUL R10, R8, UR4 ;  /* 0x00000004080a7c28 */ /* 0x008fe20008000000 */
[----:B------:R-:W2:Y:S01]  /*00d0*/  S2UR UR4, SR_CTAID.X ;  /* 0x00000000000479c3 */ /* 0x000ea20000002500 */
[----:B------:R-:W-:Y:S01]  /*00e0*/  DFMA R4, R4, R4, R4 ;  /* 0x000000040404722b */ /* 0x000fe20000000004 */
[----:B------:R-:W0:Y:S07]  /*00f0*/  LDCU UR5, c[0x0][0x370] ;  /* 0x00006e00ff0577ac */ /* 0x000e2e0008000800 */
[----:B------:R-:W-:Y:S01]  /*0100*/  DFMA R4, R2, R4, R2 ;  /* 0x000000040204722b */ /* 0x000fe20000000002 */
[----:B------:R-:W-:-:S07]  /*0110*/  FSETP.GEU.AND P1, PT, |R11|, 6.5827683646048100446e-37, PT ;  /* 0x036000000b00780b */ /* 0x000fce0003f2e200 */
[----:B------:R-:W-:Y:S01]  /*0120*/  DFMA R2, R4, -R6, 1 ;  /* 0x3ff000000402742b */ /* 0x000fe20000000806 */
[----:B--2---:R-:W-:-:S07]  /*0130*/  IMAD R31, R0, UR4, R31 ;  /* 0x00000004001f7c24 */ /* 0x004fce000f8e021f */
[----:B------:R-:W-:-:S08]  /*0140*/  DFMA R2, R4, R2, R4 ;  /* 0x000000020402722b */ /* 0x000fd00000000004 */
[----:B------:R-:W-:-:S08]  /*0150*/  DMUL R4, R10, R2 ;  /* 0x000000020a047228 */ /* 0x000fd00000000000 */
[----:B------:R-:W-:-:S08]  /*0160*/  DFMA R6, R4, -R6, R10 ;  /* 0x800000060406722b */ /* 0x000fd0000000000a */
[----:B------:R-:W-:-:S10]  /*0170*/  DFMA R2, R2, R6, R4 ;  /* 0x000000060202722b */ /* 0x000fd40000000004 */
[----:B------:R-:W-:-:S05]  /*0180*/  FFMA R4, RZ, UR6, R3 ;  /* 0x00000006ff047c23 */ /* 0x000fca0008000003 */
[----:B------:R-:W-:Y:S01]  /*0190*/  FSETP.GT.AND P0, PT, |R4|, 1.469367938527859385e-39, PT ;  /* 0x001000000400780b */ /* 0x000fe20003f04200 */
[----:B0-----:R-:W-:-:S12]  /*01a0*/  IMAD R4, R0, UR5, RZ ;  /* 0x0000000500047c24 */ /* 0x001fd8000f8e02ff */
[----:B----4-:R-:W-:Y:S05]  /*01b0*/  @P0 BRA P1, `(.L_x_0) ;  /* 0x0000000000180947 */ /* 0x010fea0000800000 */
[----:B------:R-:W0:Y:S01]  /*01c0*/  LDC R18, c[0x0][0x3b0] ;  /* 0x0000ec00ff127b82 */ /* 0x000e220000000800 */
[----:B------:R-:W-:-:S07]  /*01d0*/  MOV R0, 0x200 ;  /* 0x0000020000007802 */ /* 0x000fce0000000f00 */
[----:B------:R-:W1:Y:S02]  /*01e0*/  LDC R19, c[0x0][0x3b4] ;  /* 0x0000ed00ff137b82 */ /* 0x000e640000000800 */
[----:B01----:R-:W-:Y:S05]  /*01f0*/  CALL.REL.NOINC `($__internal_0_$__cuda_sm20_div_rn_f64_full) ;  /* 0x0000001800347944 */ /* 0x003fea0003c00000 */
[----:B------:R-:W-:Y:S02]  /*0200*/  IMAD.MOV.U32 R2, RZ, RZ, R10 ;  /* 0x000000ffff027224 */ /* 0x000fe400078e000a */
[----:B------:R-:W-:-:S07]  /*0210*/  IMAD.MOV.U32 R3, RZ, RZ, R11 ;  /* 0x000000ffff037224 */ /* 0x000fce00078e000b */
.L_x_0:
[----:B------:R-:W0:Y:S01]  /*0220*/  LDCU UR4, c[0x0][0x3b4] ;  /* 0x00007680ff0477ac */ /* 0x000e220008000800 */
[----:B------:R-:W1:Y:S01]  /*0230*/  LDC.64 R10, c[0x0][0x3b0] ;  /* 0x0000ec00ff0a7b82 */ /* 0x000e620000000a00 */
[----:B------:R-:W-:Y:S01]  /*0240*/  IMAD.MOV.U32 R6, RZ, RZ, 0x1 ;  /* 0x00000001ff067424 */ /* 0x000fe200078e00ff */
[----:B------:R-:W-:Y:S01]  /*0250*/  FSETP.GEU.AND P1, PT, |R3|, 6.5827683646048100446e-37, PT ;  /* 0x036000000300780b */ /* 0x000fe20003f2e200 */
[----:B0-----:R-:W1:Y:S04]  /*0260*/  MUFU.RCP64H R7, UR4 ;  /* 0x0000000400077d08 */ /* 0x001e680008001800 */
[----:B-1----:R-:W-:-:S08]  /*0270*/  DFMA R12, R6, -R10, 1 ;  /* 0x3ff00000060c742b */ /* 0x002fd0000000080a */
[----:B------:R-:W-:-:S08]  /*0280*/  DFMA R12, R12, R12, R12 ;  /* 0x0000000c0c0c722b */ /* 0x000fd0000000000c */
[----:B------:R-:W-:-:S08]  /*0290*/  DFMA R12, R6, R12, R6 ;  /* 0x0000000c060c722b */ /* 0x000fd00000000006 */
[----:B------:R-:W-:-:S08]  /*02a0*/  DFMA R6, R12, -R10, 1 ;  /* 0x3ff000000c06742b */ /* 0x000fd0000000080a */
[----:B------:R-:W-:-:S08]  /*02b0*/  DFMA R14, R12, R6, R12 ;  /* 0x000000060c0e722b */ /* 0x000fd0000000000c */
[----:B------:R-:W-:-:S08]  /*02c0*/  DMUL R12, R14, R2 ;  /* 0x000000020e0c7228 */ /* 0x000fd00000000000 */
[----:B------:R-:W-:-:S08]  /*02d0*/  DFMA R6, R12, -R10, R2 ;  /* 0x8000000a0c06722b */ /* 0x000fd00000000002 */
[----:B------:R-:W-:-:S10]  /*02e0*/  DFMA R12, R14, R6, R12 ;  /* 0x000000060e0c722b */ /* 0x000fd4000000000c */
[----:B------:R-:W-:-:S05]  /*02f0*/  FFMA R0, RZ, UR4, R13 ;  /* 0x00000004ff007c23 */ /* 0x000fca000800000d */
[----:B------:R-:W-:-:S13]  /*0300*/  FSETP.GT.AND P0, PT, |R0|, 1.469367938527859385e-39, PT ;  /* 0x001000000000780b */ /* 0x000fda0003f04200 */
[----:B------:R-:W-:Y:S05]  /*0310*/  @P0 BRA P1, `(.L_x_1) ;  /* 0x0000000000200947 */ /* 0x000fea0000800000 */
[----:B------:R-:W0:Y:S01]  /*0320*/  LDC R18, c[0x0][0x3b0] ;  /* 0x0000ec00ff127b82 */ /* 0x000e220000000800 */
[----:B------:R-:W-:Y:S01]  /*0330*/  IMAD.MOV.U32 R10, RZ, RZ, R2 ;  /* 0x000000ffff0a7224 */ /* 0x000fe200078e0002 */
[----:B------:R-:W-:Y:S01]  /*0340*/  MOV R0, 0x380 ;  /* 0x0000038000007802 */ /* 0x000fe20000000f00 */
[----:B------:R-:W-:-:S05]  /*0350*/  IMAD.MOV.U32 R11, RZ, RZ, R3 ;  /* 0x000000ffff0b7224 */ /* 0x000fca00078e0003 */
[----:B------:R-:W1:Y:S02]  /*0360*/  LDC R19, c[0x0][0x3b4] ;  /* 0x0000ed00ff137b82 */ /* 0x000e640000000800 */
[----:B01----:R-:W-:Y:S05]  /*0370*/  CALL.REL.NOINC `($__internal_0_$__cuda_sm20_div_rn_f64_full) ;  /* 0x0000001400d47944 */ /* 0x003fea0003c00000 */
[----:B------:R-:W-:Y:S02]  /*0380*/  IMAD.MOV.U32 R12, RZ, RZ, R10 ;  /* 0x000000ffff0c7224 */ /* 0x000fe400078e000a */
[----:B------:R-:W-:-:S07]  /*0390*/  IMAD.MOV.U32 R13, RZ, RZ, R11 ;  /* 0x000000ffff0d7224 */ /* 0x000fce00078e000b */
.L_x_1:
[----:B------:R-:W0:Y:S01]  /*03a0*/  LDCU UR6, c[0x0][0x3c4] ;  /* 0x00007880ff0677ac */ /* 0x000e220008000800 */
[----:B------:R-:W1:Y:S01]  /*03b0*/  LDC.64 R14, c[0x0][0x3c0] ;  /* 0x0000f000ff0e7b82 */ /* 0x000e620000000a00 */
[----:B------:R-:W-:Y:S01]  /*03c0*/  IMAD.MOV.U32 R2, RZ, RZ, 0x1 ;  /* 0x00000001ff027424 */ /* 0x000fe200078e00ff */
[----:B------:R-:W-:Y:S01]  /*03d0*/  DADD R12, -R12, 1 ;  /* 0x3ff000000c0c7429 */ /* 0x000fe20000000100 */
[----:B------:R-:W2:Y:S01]  /*03e0*/  LDCU.64 UR4, c[0x0][0x398] ;  /* 0x00007300ff0477ac */ /* 0x000ea20008000a00 */
[----:B0-----:R-:W1:Y:S01]  /*03f0*/  MUFU.RCP64H R3, UR6 ;  /* 0x0000000600037d08 */ /* 0x001e620008001800 */
[----:B--2---:R-:W-:-:S10]  /*0400*/  DMUL R10, R8, UR4 ;  /* 0x00000004080a7c28 */ /* 0x004fd40008000000 */
[----:B------:R-:W-:Y:S01]  /*0410*/  FSETP.GEU.AND P1, PT, |R11|, 6.5827683646048100446e-37, PT ;  /* 0x036000000b00780b */ /* 0x000fe20003f2e200 */
        /* <DEDUP_REMOVED lines=12> */
[----:B------:R-:W-:-:S07]  /*04e0*/  MOV R0, 0x510 ;  /* 0x0000051000007802 */ /* 0x000fce0000000f00 */
[----:B------:R-:W1:Y:S02]  /*04f0*/  LDC R19, c[0x0][0x3c4] ;  /* 0x0000f100ff137b82 */ /* 0x000e640000000800 */
[----:B01----:R-:W-:Y:S05]  /*0500*/  CALL.REL.NOINC `($__internal_0_$__cuda_sm20_div_rn_f64_full) ;  /* 0x0000001400707944 */ /* 0x003fea0003c00000 */
[----:B------:R-:W-:Y:S02]  /*0510*/  IMAD.MOV.U32 R2, RZ, RZ, R10 ;  /* 0x000000ffff027224 */ /* 0x000fe400078e000a */
[----:B------:R-:W-:-:S07]  /*0520*/  IMAD.MOV.U32 R3, RZ, RZ, R11 ;  /* 0x000000ffff037224 */ /* 0x000fce00078e000b */
.L_x_2:
        /* <DEDUP_REMOVED lines=22> */
[----:B------:R-:W-:Y:S01]  /*0690*/  MOV R8, R10 ;  /* 0x0000000a00087202 */ /* 0x000fe20000000f00 */
[----:B------:R-:W-:-:S07]  /*06a0*/  IMAD.MOV.U32 R9, RZ, RZ, R11 ;  /* 0x000000ffff097224 */ /* 0x000fce00078e000b */
.L_x_3:
[----:B------:R-:W0:Y:S01]  /*06b0*/  LDCU UR6, c[0x0][0x3b4] ;  /* 0x00007680ff0677ac */ /* 0x000e220008000800 */
[----:B------:R-:W1:Y:S01]  /*06c0*/  LDC.64 R14, c[0x0][0x3b0] ;  /* 0x0000ec00ff0e7b82 */ /* 0x000e620000000a00 */
[----:B------:R-:W-:Y:S01]  /*06d0*/  IMAD.MOV.U32 R2, RZ, RZ, 0x1 ;  /* 0x00000001ff027424 */ /* 0x000fe200078e00ff */
[----:B------:R-:W-:Y:S01]  /*06e0*/  DADD R8, R12, -R8 ;  /* 0x000000000c087229 */ /* 0x000fe20000000808 */
[----:B------:R-:W2:Y:S05]  /*06f0*/  LDCU.64 UR4, c[0x0][0x390] ;  /* 0x00007200ff0477ac */ /* 0x000eaa0008000a00 */
[----:B------:R-:W2:Y:S01]  /*0700*/  LDC.64 R10, c[0x0][0x3d0] ;  /* 0x0000f400ff0a7b82 */ /* 0x000ea20000000a00 */
[----:B0-----:R-:W1:Y:S01]  /*0710*/  MUFU.RCP64H R3, UR6 ;  /* 0x0000000600037d08 */ /* 0x001e620008001800 */
[----:B--2---:R-:W-:-:S02]  /*0720*/  DMUL R10, R10, UR4 ;  /* 0x000000040a0a7c28 */ /* 0x004fc40008000000 */
[----:B-1----:R-:W-:-:S08]  /*0730*/  DFMA R6, R2, -R14, 1 ;  /* 0x3ff000000206742b */ /* 0x002fd0000000080e */
[----:B------:R-:W-:Y:S01]  /*0740*/  DFMA R6, R6, R6, R6 ;  /* 0x000000060606722b */ /* 0x000fe20000000006 */
[----:B------:R-:W-:-:S07]  /*0750*/  FSETP.GEU.AND P1, PT, |R11|, 6.5827683646048100446e-37, PT ;  /* 0x036000000b00780b */ /* 0x000fce0003f2e200 */
        /* <DEDUP_REMOVED lines=15> */
.L_x_4:
        /* <DEDUP_REMOVED lines=24> */
.L_x_5:
[----:B------:R-:W0:Y:S01]  /*09d0*/  LDCU UR6, c[0x0][0x3b4] ;  /* 0x00007680ff0677ac */ /* 0x000e220008000800 */
[----:B------:R-:W1:Y:S01]  /*09e0*/  LDC.64 R12, c[0x0][0x3b0] ;  /* 0x0000ec00ff0c7b82 */ /* 0x000e620000000a00 */
[----:B------:R-:W-:Y:S01]  /*09f0*/  IMAD.MOV.U32 R6, RZ, RZ, 0x1 ;  /* 0x00000001ff067424 */ /* 0x000fe200078e00ff */
[----:B------:R-:W2:Y:S06]  /*0a00*/  LDCU.64 UR4, c[0x0][0x3a0] ;  /* 0x00007400ff0477ac */ /* 0x000eac0008000a00 */
        /* <DEDUP_REMOVED lines=21> */
.L_x_6:
[----:B------:R-:W0:Y:S01]  /*0b60*/  LDCU UR6, c[0x0][0x3b4] ;  /* 0x00007680ff0677ac */ /* 0x000e220008000800 */
[----:B------:R-:W1:Y:S01]  /*0b70*/  LDC.64 R12, c[0x0][0x3b0] ;  /* 0x0000ec00ff0c7b82 */ /* 0x000e620000000a00 */
[----:B------:R-:W-:Y:S01]  /*0b80*/  MOV R10, 0x1 ;  /* 0x00000001000a7802 */ /* 0x000fe20000000f00 */
        /* <DEDUP_REMOVED lines=12> */
[----:B------:R-:W-:Y:S02]  /*0c50*/  DFMA R10, R14, R12, R10 ;  /* 0x0000000c0e0a722b */ /* 0x000fe4000000000a */
[C-C-:B------:R-:W-:Y:S02]  /*0c60*/  DFMA R12, R6.reuse, 0.5, R2.reuse ;  /* 0x3fe00000060c782b */ /* 0x140fe40000000002 */
[----:B------:R-:W-:-:S06]  /*0c70*/  DFMA R14, R6, -0.5, R2 ;  /* 0xbfe00000060e782b */ /* 0x000fcc0000000002 */
        /* <DEDUP_REMOVED lines=9> */
.L_x_7:
        /* <DEDUP_REMOVED lines=22> */
.L_x_8:
        /* <DEDUP_REMOVED lines=25> */
.L_x_9:
[----:B------:R-:W0:Y:S01]  /*1000*/  LDCU.64 UR18, c[0x0][0x3e0] ;  /* 0x00007c00ff1277ac */ /* 0x000e220008000a00 */
[----:B------:R-:W-:Y:S02]  /*1010*/  SHF.R.S32.HI R0, RZ, 0x1f, R31 ;  /* 0x0000001fff007819 */ /* 0x000fe4000001141f */
[----:B0-----:R-:W-:-:S04]  /*1020*/  ISETP.GE.U32.AND P0, PT, R31, UR18, PT ;  /* 0x000000121f007c0c */ /* 0x001fc8000bf06070 */
[----:B------:R-:W-:-:S13]  /*1030*/  ISETP.GE.U32.AND.EX P0, PT, R0, UR19, PT, P0 ;  /* 0x0000001300007c0c */ /* 0x000fda000bf06100 */
[----:B------:R-:W-:Y:S05]  /*1040*/  @P0 EXIT ;  /* 0x000000000000094d */ /* 0x000fea0003800000 */
[----:B------:R-:W0:Y:S01]  /*1050*/  LDCU.64 UR6, c[0x0][0x3c8] ;  /* 0x00007900ff0677ac */ /* 0x000e220008000a00 */
[C-C-:B------:R-:W-:Y:S02]  /*1060*/  DFMA R16, R6.reuse, 0.5, R2.reuse ;  /* 0x3fe000000610782b */ /* 0x140fe40000000002 */
[----:B------:R-:W-:Y:S01]  /*1070*/  DFMA R18, R6, -0.5, R2 ;  /* 0xbfe000000612782b */ /* 0x000fe20000000002 */
[----:B------:R-:W1:Y:S01]  /*1080*/  LDCU.64 UR10, c[0x0][0x3b8] ;  /* 0x00007700ff0a77ac */ /* 0x000e620008000a00 */
[----:B------:R-:W2:Y:S01]  /*1090*/  LDCU.64 UR20, c[0x0][0x3d8] ;  /* 0x00007b00ff1477ac */ /* 0x000ea20008000a00 */
[----:B------:R-:W3:Y:S01]  /*10a0*/  LDCU.64 UR12, c[0x0][0x388] ;  /* 0x00007100ff0c77ac */ /* 0x000ee20008000a00 */
[----:B0-----:R-:W-:Y:S02]  /*10b0*/  USHF.R.U64 UR6, UR6, 0x1, UR7 ;  /* 0x0000000106067899 */ /* 0x001fe40008001207 */
[----:B------:R-:W-:Y:S02]  /*10c0*/  USHF.R.U32.HI UR7, URZ, 0x1, UR7 ;  /* 0x00000001ff077899 */ /* 0x000fe40008011607 */
[----:B-1----:R-:W-:-:S02]  /*10d0*/  USHF.R.U64 UR16, UR10, 0x1, UR11 ;  /* 0x000000010a107899 */ /* 0x002fc4000800120b */
[----:B------:R-:W-:Y:S02]  /*10e0*/  UIMAD UR8, UR7, UR10, URZ ;  /* 0x0000000a070872a4 */ /* 0x000fe4000f8e02ff */
[----:B------:R-:W-:Y:S02]  /*10f0*/  UIMAD.WIDE.U32 UR4, UR6, UR10, UR6 ;  /* 0x0000000a060472a5 */ /* 0x000fe4000f8e0006 */
[----:B------:R-:W-:Y:S02]  /*1100*/  USHF.R.U32.HI UR17, URZ, 0x1, UR11 ;  /* 0x00000001ff117899 */ /* 0x000fe4000801160b */
[----:B------:R-:W-:Y:S02]  /*1110*/  UIMAD UR8, UR6, UR11, UR8 ;  /* 0x0000000b060872a4 */ /* 0x000fe4000f8e0208 */
[----:B------:R-:W-:-:S04]  /*1120*/  UIADD3 UR4, UP0, UPT, UR16, UR4, URZ ;  /* 0x0000000410047290 */ /* 0x000fc8000ff1e0ff */
[----:B------:R-:W-:Y:S02]  /*1130*/  UIADD3.X UR5, UPT, UPT, UR17, UR5, UR8, UP0, !UPT ;  /* 0x0000000511057290 */ /* 0x000fe400087fe408 */
[----:B--2---:R-:W-:Y:S02]  /*1140*/  UISETP.NE.U32.AND UP0, UPT, UR20, URZ, UPT ;  /* 0x000000ff1400728c */ /* 0x004fe4000bf05070 */
[----:B---3--:R-:W-:Y:S02]  /*1150*/  ULEA UR8, UP1, UR4, UR12, 0x2 ;  /* 0x0000000c04087291 */ /* 0x008fe4000f8210ff */
[----:B------:R-:W-:Y:S02]  /*1160*/  UISETP.NE.AND.EX UP0, UPT, UR21, URZ, UPT, UP0 ;  /* 0x000000ff1500728c */ /* 0x000fe4000bf05300 */
[----:B------:R-:W-:Y:S02]  /*1170*/  ULEA.HI.X UR5, UR4, UR13, UR5, 0x2, UP1 ;  /* 0x0000000d04057291 */ /* 0x000fe400088f1405 */
[----:B------:R-:W-:-:S04]  /*1180*/  IMAD.U32 R10, RZ, RZ, UR8 ;  /* 0x00000008ff0a7e24 */ /* 0x000fc8000f8e00ff */
[----:B------:R-:W-:Y:S01]  /*1190*/  IMAD.U32 R11, RZ, RZ, UR5 ;  /* 0x00000005ff0b7e24 */ /* 0x000fe2000f8e00ff */
[----:B------:R-:W-:Y:S06]  /*11a0*/  BRA.U !UP0, `(.L_x_10) ;  /* 0x0000000908187547 */ /* 0x000fec000b800000 */
[----:B------:R-:W-:Y:S01]  /*11b0*/  DADD R12, R8, R12 ;  /* 0x00000000080c7229 */ /* 0x000fe2000000000c */
[----:B------:R-:W-:Y:S01]  /*11c0*/  BSSY.RECONVERGENT B1, `(.L_x_11) ;  /* 0x0000083000017945 */ /* 0x000fe20003800200 */
[----:B------:R-:W-:Y:S01]  /*11d0*/  UIADD3 UR4, UP0, UPT, UR10, 0x1, URZ ;  /* 0x000000010a047890 */ /* 0x000fe2000ff1e0ff */
[----:B------:R-:W0:Y:S05]  /*11e0*/  LDCU.64 UR12, c[0x0][0x3b8] ;  /* 0x00007700ff0c77ac */ /* 0x000e2a0008000a00 */
[----:B------:R-:W-:Y:S01]  /*11f0*/  DADD R14, R14, R12 ;  /* 0x000000000e0e7229 */ /* 0x000fe2000000000c */
[----:B------:R-:W1:Y:S01]  /*1200*/  LDCU.64 UR18, c[0x0][0x388] ;  /* 0x00007100ff1277ac */ /* 0x000e620008000a00 */
[----:B------:R-:W2:Y:S06]  /*1210*/  LDCU.64 UR20, c[0x0][0x3d8] ;  /* 0x00007b00ff1477ac */ /* 0x000eac0008000a00 */
[----:B------:R-:W-:Y:S01]  /*1220*/  DADD R16, R16, R14 ;  /* 0x0000000010107229 */ /* 0x000fe2000000000e */
[----:B------:R-:W-:-:S07]  /*1230*/  UIADD3.X UR5, UPT, UPT, URZ, UR11, URZ, UP0, !UPT ;  /* 0x0000000bff057290 */ /* 0x000fce00087fe4ff */
[----:B0-----:R-:W-:-:S11]  /*1240*/  DADD R18, R18, R16 ;  /* 0x0000000012127229 */ /* 0x001fd60000000010 */
.L_x_20:
[----:B------:R-:W0:Y:S01]  /*1250*/  S2R R2, SR_LANEID ;  /* 0x0000000000027919 */ /* 0x000e220000000000 */
[----:B------:R-:W3:Y:S01]  /*1260*/  LDC.64 R26, c[0x0][0x380] ;  /* 0x0000e000ff1a7b82 */ /* 0x000ee20000000a00 */
[----:B------:R-:W-:Y:S01]  /*1270*/  VOTEU.ANY UR8, UPT, PT ;  /* 0x0000000000087886 */ /* 0x000fe200038e0100 */
[----:B------:R-:W-:Y:S01]  /*1280*/  IMAD R3, R0, 0x30, RZ ;  /* 0x0000003000037824 */ /* 0x000fe200078e02ff */
[----:B------:R-:W-:Y:S02]  /*1290*/  UFLO.U32 UR9, UR8 ;  /* 0x00000008000972bd */ /* 0x000fe400080e0000 */
[----:B------:R-:W4:Y:S01]  /*12a0*/  POPC R29, UR8 ;  /* 0x00000008001d7d09 */ /* 0x000f220008000000 */
[----:B---3--:R-:W-:-:S04]  /*12b0*/  IMAD.WIDE.U32 R26, R31, 0x30, R26 ;  /* 0x000000301f1a7825 */ /* 0x008fc800078e001a */
[----:B------:R-:W-:Y:S01]  /*12c0*/  IMAD.IADD R27, R27, 0x1, R3 ;  /* 0x000000011b1b7824 */ /* 0x000fe200078e0203 */
[----:B0-----:R-:W-:-:S04]  /*12d0*/  ISETP.EQ.U32.AND P0, PT, R2, UR9, PT ;  /* 0x0000000902007c0c */ /* 0x001fc8000bf02070 */
[----:B------:R0:W5:Y:S04]  /*12e0*/  LDG.E.64 R20, desc[UR14][R26.64] ;  /* 0x0000000e1a147981 */ /* 0x000168000c1e1b00 */
[----:B------:R0:W5:Y:S04]  /*12f0*/  LDG.E.64 R22, desc[UR14][R26.64+0x8] ;  /* 0x0000080e1a167981 */ /* 0x000168000c1e1b00 */
[----:B------:R0:W5:Y:S04]  /*1300*/  LDG.E.64 R24, desc[UR14][R26.64+0x10] ;  /* 0x0000100e1a187981 */ /* 0x000168000c1e1b00 */
[----:B----4-:R0:W-:Y:S01]  /*1310*/  @P0 REDG.E.ADD.STRONG.GPU desc[UR14][R10.64], R29 ;  /* 0x0000001d0a00098e */ /* 0x0101e2000c12e10e */
[----:B------:R-:W-:Y:S01]  /*1320*/  BSSY.RECONVERGENT B0, `(.L_x_12) ;  /* 0x0000066000007945 */ /* 0x000fe20003800200 */
[----:B------:R-:W-:Y:S01]  /*1330*/  IMAD.MOV.U32 R6, RZ, RZ, 0x1 ;  /* 0x00000001ff067424 */ /* 0x000fe200078e00ff */
[----:B------:R-:W-:Y:S01]  /*1340*/  MOV R7, RZ ;  /* 0x000000ff00077202 */ /* 0x000fe20000000f00 */
[----:B------:R-:W-:-:S02]  /*1350*/  IMAD.U32 R5, RZ, RZ, UR6 ;  /* 0x00000006ff057e24 */ /* 0x000fc4000f8e00ff */
[----:B------:R-:W-:Y:S02]  /*1360*/  IMAD.U32 R0, RZ, RZ, UR7 ;  /* 0x00000007ff007e24 */ /* 0x000fe4000f8e00ff */
[----:B------:R-:W-:Y:S02]  /*1370*/  IMAD.U32 R2, RZ, RZ, UR16 ;  /* 0x00000010ff027e24 */ /* 0x000fe4000f8e00ff */
[----:B------:R-:W-:-:S07]  /*1380*/  IMAD.U32 R3, RZ, RZ, UR17 ;  /* 0x00000011ff037e24 */ /* 0x000fce000f8e00ff */
.L_x_19:
[----:B0----5:R-:W-:Y:S01]  /*1390*/  SHF.R.U32.HI R26, RZ, 0x2, R21 ;  /* 0x00000002ff1a7819 */ /* 0x021fe20000011615 */
[----:B------:R-:W-:Y:S01]  /*13a0*/  IMAD.SHL.U32 R28, R25, 0x10, RZ ;  /* 0x00000010191c7824 */ /* 0x000fe200078e00ff */
[----:B------:R-:W-:Y:S01]  /*13b0*/  SHF.R.U32.HI R29, RZ, 0x2, R22 ;  /* 0x00000002ff1d7819 */ /* 0x000fe20000011616 */
[----:B------:R-:W-:Y:S01]  /*13c0*/  BSSY.RECONVERGENT B2, `(.L_x_13) ;  /* 0x0000026000027945 */ /* 0x000fe20003800200 */
[----:B------:R-:W-:Y:S01]  /*13d0*/  LOP3.LUT R26, R26, R21, RZ, 0x3c, !PT ;  /* 0x000000151a1a7212 */ /* 0x000fe200078e3cff */
[----:B------:R-:W-:Y:S01]  /*13e0*/  IMAD.MOV.U32 R30, RZ, RZ, R23 ;  /* 0x000000ffff1e7224 */ /* 0x000fe200078e0017 */
[----:B------:R-:W-:Y:S01]  /*13f0*/  LOP3.LUT R29, R29, R22, RZ, 0x3c, !PT ;  /* 0x000000161d1d7212 */ /* 0x000fe200078e3cff */
[----:B------:R-:W-:Y:S02]  /*1400*/  IMAD.MOV.U32 R23, RZ, RZ, R25 ;  /* 0x000000ffff177224 */ /* 0x000fe400078e0019 */
[----:B------:R-:W-:-:S05]  /*1410*/  IMAD.SHL.U32 R21, R26, 0x2, RZ ;  /* 0x000000021a157824 */ /* 0x000fca00078e00ff */
[----:B------:R-:W-:Y:S01]  /*1420*/  LOP3.LUT R27, R25, R28, R21, 0x96, !PT ;  /* 0x0000001c191b7212 */ /* 0x000fe200078e9615 */
[----:B------:R-:W-:-:S03]  /*1430*/  IMAD.MOV.U32 R21, RZ, RZ, R24 ;  /* 0x000000ffff157224 */ /* 0x000fc600078e0018 */
[----:B------:R-:W-:Y:S01]  /*1440*/  LOP3.LUT R24, R27, R26, RZ, 0x3c, !PT ;  /* 0x0000001a1b187212 */ /* 0x000fe200078e3cff */
[----:B------:R-:W-:-:S03]  /*1450*/  IMAD.SHL.U32 R26, R29, 0x2, RZ ;  /* 0x000000021d1a7824 */ /* 0x000fc600078e00ff */
[----:B------:R-:W-:Y:S01]  /*1460*/  IADD3 R27, PT, PT, R20, 0x587c5, R24 ;  /* 0x000587c5141b7810 */ /* 0x000fe20007ffe018 */
[----:B------:R-:W-:Y:S02]  /*1470*/  IMAD.SHL.U32 R22, R24, 0x10, RZ ;  /* 0x0000001018167824 */ /* 0x000fe400078e00ff */
[----:B------:R-:W-:-:S03]  /*1480*/  VIADD R20, R20, 0xb0f8a ;  /* 0x000b0f8a14147836 */ /* 0x000fc60000000000 */
[----:B------:R-:W-:Y:S01]  /*1490*/  LOP3.LUT R33, R29, R26, R22, 0x96, !PT ;  /* 0x0000001a1d217212 */ /* 0x000fe200078e9616 */
[----:B------:R-:W-:Y:S02]  /*14a0*/  IMAD.MOV.U32 R26, RZ, RZ, 0x0 ;  /* 0x00000000ff1a7424 */ /* 0x000fe400078e00ff */
[----:B------:R-:W-:Y:S01]  /*14b0*/  IMAD.MOV.U32 R22, RZ, RZ, RZ ;  /* 0x000000ffff167224 */ /* 0x000fe200078e00ff */
[----:B------:R-:W-:-:S05]  /*14c0*/  LOP3.LUT R33, R33, R24, RZ, 0x3c, !PT ;  /* 0x0000001821217212 */ /* 0x000fca00078e3cff */
[----:B------:R-:W-:Y:S02]  /*14d0*/  IMAD.IADD R28, R33, 0x1, R20 ;  /* 0x00000001211c7824 */ /* 0x000fe400078e0214 */
[----:B------:R-:W-:Y:S02]  /*14e0*/  IMAD.MOV.U32 R25, RZ, RZ, R33 ;  /* 0x000000ffff197224 */ /* 0x000fe400078e0021 */
[----:B------:R-:W-:-:S03]  /*14f0*/  IMAD.WIDE.U32 R28, R28, 0x200000, RZ ;  /* 0x002000001c1c7825 */ /* 0x000fc600078e00ff */
[----:B------:R-:W-:Y:S02]  /*1500*/  LOP3.LUT R28, R28, R27, RZ, 0x3c, !PT ;  /* 0x0000001b1c1c7212 */ /* 0x000fe400078e3cff */
[----:B------:R-:W-:-:S04]  /*1510*/  MOV R27, 0x3ca00000 ;  /* 0x3ca00000001b7802 */ /* 0x000fc80000000f00 */
[----:B------:R-:W0:Y:S02]  /*1520*/  I2F.F64.U64 R28, R28 ;  /* 0x0000001c001c7312 */ /* 0x000e240000301800 */
[----:B0-----:R-:W-:-:S08]  /*1530*/  DFMA R26, R28, R26, 5.5511151231257827021e-17 ;  /* 0x3c9000001c1a742b */ /* 0x001fd0000000001a */
[----:B------:R-:W-:-:S14]  /*1540*/  DSETP.GT.AND P0, PT, R26, R8, PT ;  /* 0x000000081a00722a */ /* 0x000fdc0003f04000 */
[----:B------:R-:W-:Y:S05]  /*1550*/  @!P0 BRA `(.L_x_14) ;  /* 0x0000000000308947 */ /* 0x000fea0003800000 */
[----:B------:R-:W-:Y:S01]  /*1560*/  DSETP.GT.AND P0, PT, R26, R12, PT ;  /* 0x0000000c1a00722a */ /* 0x000fe20003f04000 */
[----:B------:R-:W-:-:S13]  /*1570*/  IMAD.MOV.U32 R22, RZ, RZ, 0x1 ;  /* 0x00000001ff167424 */ /* 0x000fda00078e00ff */
        /* <DEDUP_REMOVED lines=9> */
[----:B------:R-:W-:-:S07]  /*1610*/  @P0 IMAD.MOV.U32 R22, RZ, RZ, 0x5 ;  /* 0x00000005ff160424 */ /* 0x000fce00078e00ff */
.L_x_14:
[----:B-12---:R-:W-:Y:S05]  /*1620*/  BSYNC.RECONVERGENT B2 ;  /* 0x0000000000027941 */ /* 0x006fea0003800200 */
.L_x_13:
[----:B------:R-:W-:Y:S01]  /*1630*/  ISETP.GT.AND P0, PT, R22, 0x2, PT ;  /* 0x000000021600780c */ /* 0x000fe20003f04270 */
[----:B------:R-:W-:-:S12]  /*1640*/  BSSY.RECONVERGENT B2, `(.L_x_15) ;  /* 0x0000019000027945 */ /* 0x000fd80003800200 */
[----:B------:R-:W-:Y:S05]  /*1650*/  @P0 BRA `(.L_x_16) ;  /* 0x0000000000300947 */ /* 0x000fea0003800000 */
[----:B------:R-:W-:-:S05]  /*1660*/  IMAD.MOV.U32 R27, RZ, RZ, 0x2 ;  /* 0x00000002ff1b7424 */ /* 0x000fca00078e00ff */
[----:B------:R-:W-:-:S05]  /*1670*/  VIADDMNMX.U32 R22, R22, 0xffffffff, R27, PT ;  /* 0xffffffff16167846 */ /* 0x000fca000380001b */
[----:B------:R-:W-:-:S04]  /*1680*/  IMAD.SHL.U32 R22, R22, 0x4, RZ ;  /* 0x0000000416167824 */ /* 0x000fc800078e00ff */
[----:B------:R-:W0:Y:S02]  /*1690*/  LDC R26, c[0x2][R22] ;  /* 0x00800000161a7b82 */ /* 0x000e240000000800 */
[----:B0-----:R-:W-:-:S04]  /*16a0*/  SHF.R.S32.HI R27, RZ, 0x1f, R26 ;  /* 0x0000001fff1b7819 */ /* 0x001fc8000001141a */
.L_x_38:
[----:B------:R-:W-:Y:S05]  /*16b0*/  BRX R26 -0x16c0                                                          (*"BRANCH_TARGETS .L_x_39,.L_x_40,.L_x_17"*) ;  /* 0xffffffe81a507949 */ /* 0x000fea000383ffff */
.L_x_40:
[----:B------:R-:W-:-:S05]  /*16c0*/  IADD3 R2, P0, PT, R2, 0x1, RZ ;  /* 0x0000000102027810 */ /* 0x000fca0007f1e0ff */
[----:B------:R-:W-:Y:S01]  /*16d0*/  IMAD.X R3, RZ, RZ, R3, P0 ;  /* 0x000000ffff037224 */ /* 0x000fe200000e0603 */
[----:B------:R-:W-:Y:S07]  /*16e0*/  BRA `(.L_x_17) ;  /* 0x0000000000387947 */ /* 0x000fee0003800000 */
.L_x_39:
[----:B------:R-:W-:-:S04]  /*16f0*/  IADD3 R2, P0, PT, R2, -0x1, RZ ;  /* 0xffffffff02027810 */ /* 0x000fc80007f1e0ff */
[----:B------:R-:W-:Y:S01]  /*1700*/  IADD3.X R3, PT, PT, R3, -0x1, RZ, P0, !PT ;  /* 0xffffffff03037810 */ /* 0x000fe200007fe4ff */
[----:B------:R-:W-:Y:S08]  /*1710*/  BRA `(.L_x_17) ;  /* 0x00000000002c7947 */ /* 0x000ff00003800000 */
.L_x_16:
[----:B------:R-:W-:-:S05]  /*1720*/  HFMA2 R27, -RZ, RZ, 0, 1.1920928955078125e-07 ;  /* 0x00000002ff1b7431 */ /* 0x000fca00000001ff */
[----:B------:R-:W-:-:S05]  /*1730*/  VIADDMNMX.U32 R22, R22, 0xfffffffd, R27, PT ;  /* 0xfffffffd16167846 */ /* 0x000fca000380001b */
[----:B------:R-:W-:-:S04]  /*1740*/  IMAD.SHL.U32 R22, R22, 0x4, RZ ;  /* 0x0000000416167824 */ /* 0x000fc800078e00ff */
[----:B------:R-:W0:Y:S02]  /*1750*/  LDC R26, c[0x2][R22+0xc] ;  /* 0x00800300161a7b82 */ /* 0x000e240000000800 */
[----:B0-----:R-:W-:-:S04]  /*1760*/  SHF.R.S32.HI R27, RZ, 0x1f, R26 ;  /* 0x0000001fff1b7819 */ /* 0x001fc8000001141a */
.L_x_42:
[----:B------:R-:W-:Y:S05]  /*1770*/  BRX R26 -0x1780                                                          (*"BRANCH_TARGETS .L_x_43,.L_x_44,.L_x_17"*) ;  /* 0xffffffe81a207949 */ /* 0x000fea000383ffff */
.L_x_44:
[----:B------:R-:W-:-:S05]  /*1780*/  IADD3 R5, P0, PT, R5, 0x1, RZ ;  /* 0x0000000105057810 */ /* 0x000fca0007f1e0ff */
[----:B------:R-:W-:Y:S01]  /*1790*/  IMAD.X R0, RZ, RZ, R0, P0 ;  /* 0x000000ffff007224 */ /* 0x000fe200000e0600 */
[----:B------:R-:W-:Y:S07]  /*17a0*/  BRA `(.L_x_17) ;  /* 0x0000000000087947 */ /* 0x000fee0003800000 */
.L_x_43:
[----:B------:R-:W-:-:S04]  /*17b0*/  IADD3 R5, P0, PT, R5, -0x1, RZ ;  /* 0xffffffff05057810 */ /* 0x000fc80007f1e0ff */
[----:B------:R-:W-:-:S09]  /*17c0*/  IADD3.X R0, PT, PT, R0, -0x1, RZ, P0, !PT ;  /* 0xffffffff00007810 */ /* 0x000fd200007fe4ff */
.L_x_17:
[----:B------:R-:W-:Y:S05]  /*17d0*/  BSYNC.RECONVERGENT B2 ;  /* 0x0000000000027941 */ /* 0x000fea0003800200 */
.L_x_15:
[----:B------:R-:W0:Y:S01]  /*17e0*/  LDC.64 R26, c[0x0][0x3c8] ;  /* 0x0000f200ff1a7b82 */ /* 0x000e220000000a00 */
[----:B------:R-:W-:Y:S02]  /*17f0*/  ISETP.GT.U32.AND P0, PT, R2, UR12, PT ;  /* 0x0000000c02007c0c */ /* 0x000fe4000bf04070 */
[----:B0-----:R-:W-:-:S04]  /*1800*/  ISETP.GT.U32.AND P1, PT, R5, R26, PT ;  /* 0x0000001a0500720c */ /* 0x001fc80003f24070 */
[----:B------:R-:W-:-:S04]  /*1810*/  ISETP.GT.U32.AND.EX P1, PT, R0, R27, PT, P1 ;  /* 0x0000001b0000720c */ /* 0x000fc80003f24110 */
[----:B------:R-:W-:-:S13]  /*1820*/  ISETP.GT.U32.OR.EX P0, PT, R3, UR13, P1, P0 ;  /* 0x0000000d03007c0c */ /* 0x000fda0008f04500 */
[----:B------:R-:W-:Y:S05]  /*1830*/  @P0 BRA `(.L_x_18) ;  /* 0x0000000000500947 */ /* 0x000fea0003800000 */
[-C--:B------:R-:W-:Y:S02]  /*1840*/  IMAD R22, R7, R26.reuse, RZ ;  /* 0x0000001a07167224 */ /* 0x080fe400078e02ff */
[----:B------:R-:W-:-:S04]  /*1850*/  IMAD.WIDE.U32 R28, R6, R26, R6 ;  /* 0x0000001a061c7225 */ /* 0x000fc800078e0006 */
[----:B------:R-:W-:Y:S01]  /*1860*/  IMAD R27, R6, R27, R22 ;  /* 0x0000001b061b7224 */ /* 0x000fe200078e0216 */
[----:B------:R-:W-:-:S04]  /*1870*/  IADD3 R33, P0, PT, R5, R28, RZ ;  /* 0x0000001c05217210 */ /* 0x000fc80007f1e0ff */
[----:B------:R-:W-:Y:S01]  /*1880*/  IADD3.X R28, PT, PT, R0, R29, R27, P0, !PT ;  /* 0x0000001d001c7210 */ /* 0x000fe200007fe41b */
[----:B------:R-:W-:-:S04]  /*1890*/  IMAD.WIDE.U32 R26, R33, UR4, R2 ;  /* 0x00000004211a7c25 */ /* 0x000fc8000f8e0002 */
[----:B------:R-:W-:-:S04]  /*18a0*/  IMAD R28, R28, UR4, RZ ;  /* 0x000000041c1c7c24 */ /* 0x000fc8000f8e02ff */
[----:B------:R-:W-:Y:S01]  /*18b0*/  IMAD R33, R33, UR5, R28 ;  /* 0x0000000521217c24 */ /* 0x000fe2000f8e021c */
[----:B------:R-:W-:-:S03]  /*18c0*/  LEA R28, P0, R26, UR18, 0x2 ;  /* 0x000000121a1c7c11 */ /* 0x000fc6000f8010ff */
[----:B------:R-:W-:-:S05]  /*18d0*/  IMAD.IADD R27, R27, 0x1, R33 ;  /* 0x000000011b1b7824 */ /* 0x000fca00078e0221 */
[----:B------:R-:W-:Y:S01]  /*18e0*/  LEA.HI.X R29, R26, UR19, R27, 0x2, P0 ;  /* 0x000000131a1d7c11 */ /* 0x000fe200080f141b */
[----:B------:R-:W-:Y:S01]  /*18f0*/  IMAD.MOV.U32 R27, RZ, RZ, 0x1 ;  /* 0x00000001ff1b7424 */ /* 0x000fe200078e00ff */
[----:B------:R-:W-:Y:S01]  /*1900*/  IADD3 R6, P0, PT, R6, 0x1, RZ ;  /* 0x0000000106067810 */ /* 0x000fe20007f1e0ff */
[----:B------:R-:W-:-:S03]  /*1910*/  IMAD.MOV.U32 R22, RZ, RZ, R21 ;  /* 0x000000ffff167224 */ /* 0x000fc600078e0015 */
[----:B------:R3:W-:Y:S01]  /*1920*/  REDG.E.ADD.STRONG.GPU desc[UR14][R28.64], R27 ;  /* 0x0000001b1c00798e */ /* 0x0007e2000c12e10e */
[----:B------:R-:W-:Y:S01]  /*1930*/  IMAD.X R7, RZ, RZ, R7, P0 ;  /* 0x000000ffff077224 */ /* 0x000fe200000e0607 */
[----:B------:R-:W-:Y:S01]  /*1940*/  ISETP.GT.U32.AND P0, PT, R6, UR20, PT ;  /* 0x0000001406007c0c */ /* 0x000fe2000bf04070 */
[----:B------:R-:W-:-:S03]  /*1950*/  IMAD.MOV.U32 R21, RZ, RZ, R30 ;  /* 0x000000ffff157224 */ /* 0x000fc600078e001e */
[----:B------:R-:W-:-:S13]  /*1960*/  ISETP.GT.U32.AND.EX P0, PT, R7, UR21, PT, P0 ;  /* 0x0000001507007c0c */ /* 0x000fda000bf04100 */
[----:B---3--:R-:W-:Y:S05]  /*1970*/  @!P0 BRA `(.L_x_19) ;  /* 0xfffffff800848947 */ /* 0x008fea000383ffff */
.L_x_18:
[----:B------:R-:W-:Y:S05]  /*1980*/  BSYNC.RECONVERGENT B0 ;  /* 0x0000000000007941 */ /* 0x000fea0003800200 */
.L_x_12:
[----:B------:R-:W0:Y:S01]  /*1990*/  LDCU.64 UR8, c[0x0][0x3e0] ;  /* 0x00007c00ff0877ac */ /* 0x000e220008000a00 */
[----:B------:R-:W-:-:S05]  /*19a0*/  IMAD.IADD R31, R4, 0x1, R31 ;  /* 0x00000001041f7824 */ /* 0x000fca00078e021f */
[----:B------:R-:W-:Y:S02]  /*19b0*/  SHF.R.S32.HI R0, RZ, 0x1f, R31 ;  /* 0x0000001fff007819 */ /* 0x000fe4000001141f */
[----:B0-----:R-:W-:-:S04]  /*19c0*/  ISETP.GE.U32.AND P0, PT, R31, UR8, PT ;  /* 0x000000081f007c0c */ /* 0x001fc8000bf06070 */
[----:B------:R-:W-:-:S13]  /*19d0*/  ISETP.GE.U32.AND.EX P0, PT, R0, UR9, PT, P0 ;  /* 0x0000000900007c0c */ /* 0x000fda000bf06100 */
[----:B------:R-:W-:Y:S05]  /*19e0*/  @!P0 BRA `(.L_x_20) ;  /* 0xfffffff800188947 */ /* 0x000fea000383ffff */
[----:B------:R-:W-:Y:S05]  /*19f0*/  BSYNC.RECONVERGENT B1 ;  /* 0x0000000000017941 */ /* 0x000fea0003800200 */
.L_x_11:
[----:B------:R-:W-:Y:S05]  /*1a00*/  EXIT ;  /* 0x000000000000794d */ /* 0x000fea0003800000 */
.L_x_10:
[----:B------:R-:W0:Y:S02]  /*1a10*/  S2R R2, SR_LANEID ;  /* 0x0000000000027919 */ /* 0x000e240000000000 */
.L_x_21:
[----:B------:R-:W-:Y:S02]  /*1a20*/  VOTEU.ANY UR4, UPT, PT ;  /* 0x0000000000047886 */ /* 0x000fe400038e0100 */
[----:B------:R-:W-:Y:S02]  /*1a30*/  UFLO.U32 UR5, UR4 ;  /* 0x00000004000572bd */ /* 0x000fe400080e0000 */
[----:B------:R-:W1:Y:S04]  /*1a40*/  POPC R3, UR4 ;  /* 0x0000000400037d09 */ /* 0x000e680008000000 */
[----:B0-----:R-:W-:Y:S01]  /*1a50*/  ISETP.EQ.U32.AND P0, PT, R2, UR5, PT ;  /* 0x0000000502007c0c */ /* 0x001fe2000bf02070 */
[----:B------:R-:W-:-:S05]  /*1a60*/  IMAD.IADD R31, R4, 0x1, R31 ;  /* 0x00000001041f7824 */ /* 0x000fca00078e021f */
[----:B------:R-:W-:-:S07]  /*1a70*/  SHF.R.S32.HI R0, RZ, 0x1f, R31 ;  /* 0x0000001fff007819 */ /* 0x000fce000001141f */
[----:B-1----:R1:W-:Y:S01]  /*1a80*/  @P0 REDG.E.ADD.STRONG.GPU desc[UR14][R10.64], R3 ;  /* 0x000000030a00098e */ /* 0x0023e2000c12e10e */
[----:B------:R-:W-:-:S04]  /*1a90*/  ISETP.GE.U32.AND P0, PT, R31, UR18, PT ;  /* 0x000000121f007c0c */ /* 0x000fc8000bf06070 */
[----:B------:R-:W-:-:S13]  /*1aa0*/  ISETP.GE.U32.AND.EX P0, PT, R0, UR19, PT, P0 ;  /* 0x0000001300007c0c */ /* 0x000fda000bf06100 */
[----:B-1----:R-:W-:Y:S05]  /*1ab0*/  @!P0 BRA `(.L_x_21) ;  /* 0xfffffffc00d88947 */ /* 0x002fea000383ffff */
[----:B------:R-:W-:Y:S05]  /*1ac0*/  EXIT ;  /* 0x000000000000794d */ /* 0x000fea0003800000 */
        .weak           $__internal_0_$__cuda_sm20_div_rn_f64_full
        .type           $__internal_0_$__cuda_sm20_div_rn_f64_full,@function
        .size           $__internal_0_$__cuda_sm20_div_rn_f64_full,(.L_x_46 - $__internal_0_$__cuda_sm20_div_rn_f64_full)
$__internal_0_$__cuda_sm20_div_rn_f64_full:
[C---:B------:R-:W-:Y:S01]  /*1ad0*/  FSETP.GEU.AND P0, PT, |R19|.reuse, 1.469367938527859385e-39, PT ;  /* 0x001000001300780b */ /* 0x040fe20003f0e200 */
[----:B------:R-:W-:Y:S01]  /*1ae0*/  IMAD.MOV.U32 R20, RZ, RZ, 0x1 ;  /* 0x00000001ff147424 */ /* 0x000fe200078e00ff */
[C---:B------:R-:W-:Y:S01]  /*1af0*/  LOP3.LUT R16, R19.reuse, 0x800fffff, RZ, 0xc0, !PT ;  /* 0x800fffff13107812 */ /* 0x040fe200078ec0ff */
[----:B------:R-:W-:Y:S01]  /*1b00*/  IMAD.MOV.U32 R22, RZ, RZ, 0x1ca00000 ;  /* 0x1ca00000ff167424 */ /* 0x000fe200078e00ff */
[----:B------:R-:W-:Y:S02]  /*1b10*/  LOP3.LUT R26, R19, 0x7ff00000, RZ, 0xc0, !PT ;  /* 0x7ff00000131a7812 */ /* 0x000fe400078ec0ff */
[----:B------:R-:W-:Y:S01]  /*1b20*/  LOP3.LUT R17, R16, 0x3ff00000, RZ, 0xfc, !PT ;  /* 0x3ff0000010117812 */ /* 0x000fe200078efcff */
[----:B------:R-:W-:Y:S01]  /*1b30*/  IMAD.MOV.U32 R16, RZ, RZ, R18 ;  /* 0x000000ffff107224 */ /* 0x000fe200078e0012 */
[----:B------:R-:W-:-:S04]  /*1b40*/  LOP3.LUT R5, R11, 0x7ff00000, RZ, 0xc0, !PT ;  /* 0x7ff000000b057812 */ /* 0x000fc800078ec0ff */
[----:B------:R-:W-:Y:S01]  /*1b50*/  ISETP.GE.U32.AND P1, PT, R5, R26, PT ;  /* 0x0000001a0500720c */ /* 0x000fe20003f26070 */
[----:B------:R-:W-:Y:S01]  /*1b60*/  @!P0 DMUL R16, R18, 8.98846567431157953865e+307 ;  /* 0x7fe0000012108828 */ /* 0x000fe20000000000 */
[----:B------:R-:W-:-:S05]  /*1b70*/  MOV R23, R5 ;  /* 0x0000000500177202 */ /* 0x000fca0000000f00 */
[----:B------:R-:W0:Y:S02]  /*1b80*/  MUFU.RCP64H R21, R17 ;  /* 0x0000001100157308 */ /* 0x000e240000001800 */
[----:B0-----:R-:W-:-:S08]  /*1b90*/  DFMA R6, R20, -R16, 1 ;  /* 0x3ff000001406742b */ /* 0x001fd00000000810 */
[----:B------:R-:W-:-:S08]  /*1ba0*/  DFMA R6, R6, R6, R6 ;  /* 0x000000060606722b */ /* 0x000fd00000000006 */
[----:B------:R-:W-:Y:S01]  /*1bb0*/  DFMA R20, R20, R6, R20 ;  /* 0x000000061414722b */ /* 0x000fe20000000014 */
[----:B------:R-:W-:Y:S01]  /*1bc0*/  SEL R7, R22, 0x63400000, !P1 ;  /* 0x6340000016077807 */ /* 0x000fe20004800000 */
[----:B------:R-:W-:Y:S01]  /*1bd0*/  IMAD.MOV.U32 R6, RZ, RZ, R10 ;  /* 0x000000ffff067224 */ /* 0x000fe200078e000a */
[----:B------:R-:W-:Y:S02]  /*1be0*/  FSETP.GEU.AND P1, PT, |R11|, 1.469367938527859385e-39, PT ;  /* 0x001000000b00780b */ /* 0x000fe40003f2e200 */
[----:B------:R-:W-:-:S03]  /*1bf0*/  LOP3.LUT R7, R7, 0x800fffff, R11, 0xf8, !PT ;  /* 0x800fffff07077812 */ /* 0x000fc600078ef80b */
[----:B------:R-:W-:-:S08]  /*1c00*/  DFMA R24, R20, -R16, 1 ;  /* 0x3ff000001418742b */ /* 0x000fd00000000810 */
[----:B------:R-:W-:Y:S01]  /*1c10*/  DFMA R20, R20, R24, R20 ;  /* 0x000000181414722b */ /* 0x000fe20000000014 */
[----:B------:R-:W-:Y:S10]  /*1c20*/  @P1 BRA `(.L_x_22) ;  /* 0x0000000000201947 */ /* 0x000ff40003800000 */
[----:B------:R-:W-:-:S04]  /*1c30*/  LOP3.LUT R24, R19, 0x7ff00000, RZ, 0xc0, !PT ;  /* 0x7ff0000013187812 */ /* 0x000fc800078ec0ff */
[----:B------:R-:W-:Y:S01]  /*1c40*/  ISETP.GE.U32.AND P1, PT, R5, R24, PT ;  /* 0x000000180500720c */ /* 0x000fe20003f26070 */
[----:B------:R-:W-:-:S03]  /*1c50*/  IMAD.MOV.U32 R24, RZ, RZ, RZ ;  /* 0x000000ffff187224 */ /* 0x000fc600078e00ff */
[----:B------:R-:W-:-:S04]  /*1c60*/  SEL R23, R22, 0x63400000, !P1 ;  /* 0x6340000016177807 */ /* 0x000fc80004800000 */
[----:B------:R-:W-:-:S04]  /*1c70*/  LOP3.LUT R23, R23, 0x80000000, R11, 0xf8, !PT ;  /* 0x8000000017177812 */ /* 0x000fc800078ef80b */
[----:B------:R-:W-:-:S06]  /*1c80*/  LOP3.LUT R25, R23, 0x100000, RZ, 0xfc, !PT ;  /* 0x0010000017197812 */ /* 0x000fcc00078efcff */
[----:B------:R-:W-:-:S10]  /*1c90*/  DFMA R6, R6, 2, -R24 ;  /* 0x400000000606782b */ /* 0x000fd40000000818 */
[----:B------:R-:W-:-:S07]  /*1ca0*/  LOP3.LUT R23, R7, 0x7ff00000, RZ, 0xc0, !PT ;  /* 0x7ff0000007177812 */ /* 0x000fce00078ec0ff */
.L_x_22:
[----:B------:R-:W-:Y:S01]  /*1cb0*/  IMAD.MOV.U32 R28, RZ, RZ, R26 ;  /* 0x000000ffff1c7224 */ /* 0x000fe200078e001a */
[----:B------:R-:W-:Y:S01]  /*1cc0*/  @!P0 LOP3.LUT R28, R17, 0x7ff00000, RZ, 0xc0, !PT ;  /* 0x7ff00000111c8812 */ /* 0x000fe200078ec0ff */
[----:B------:R-:W-:Y:S01]  /*1cd0*/  VIADD R29, R23, 0xffffffff ;  /* 0xffffffff171d7836 */ /* 0x000fe20000000000 */
[----:B------:R-:W-:-:S03]  /*1ce0*/  DMUL R24, R20, R6 ;  /* 0x0000000614187228 */ /* 0x000fc60000000000 */
[----:B------:R-:W-:Y:S01]  /*1cf0*/  VIADD R30, R28, 0xffffffff ;  /* 0xffffffff1c1e7836 */ /* 0x000fe20000000000 */
[----:B------:R-:W-:-:S04]  /*1d00*/  ISETP.GT.U32.AND P0, PT, R29, 0x7feffffe, PT ;  /* 0x7feffffe1d00780c */ /* 0x000fc80003f04070 */
[----:B------:R-:W-:Y:S01]  /*1d10*/  ISETP.GT.U32.OR P0, PT, R30, 0x7feffffe, P0 ;  /* 0x7feffffe1e00780c */ /* 0x000fe20000704470 */
[----:B------:R-:W-:-:S08]  /*1d20*/  DFMA R26, R24, -R16, R6 ;  /* 0x80000010181a722b */ /* 0x000fd00000000006 */
[----:B------:R-:W-:-:S04]  /*1d30*/  DFMA R26, R20, R26, R24 ;  /* 0x0000001a141a722b */ /* 0x000fc80000000018 */
[----:B------:R-:W-:Y:S07]  /*1d40*/  @P0 BRA `(.L_x_23) ;  /* 0x00000000006c0947 */ /* 0x000fee0003800000 */
[----:B------:R-:W-:-:S04]  /*1d50*/  LOP3.LUT R20, R19, 0x7ff00000, RZ, 0xc0, !PT ;  /* 0x7ff0000013147812 */ /* 0x000fc800078ec0ff */
[CC--:B------:R-:W-:Y:S02]  /*1d60*/  VIADDMNMX R10, R5.reuse, -R20.reuse, 0xb9600000, !PT ;  /* 0xb9600000050a7446 */ /* 0x0c0fe40007800914 */
[----:B------:R-:W-:Y:S02]  /*1d70*/  ISETP.GE.U32.AND P0, PT, R5, R20, PT ;  /* 0x000000140500720c */ /* 0x000fe40003f06070 */
[----:B------:R-:W-:Y:S01]  /*1d80*/  VIMNMX R5, PT, PT, R10, 0x46a00000, PT ;  /* 0x46a000000a057848 */ /* 0x000fe20003fe0100 */
[----:B------:R-:W-:Y:S01]  /*1d90*/  IMAD.MOV.U32 R10, RZ, RZ, RZ ;  /* 0x000000ffff0a7224 */ /* 0x000fe200078e00ff */
[----:B------:R-:W-:-:S05]  /*1da0*/  SEL R22, R22, 0x63400000, !P0 ;  /* 0x6340000016167807 */ /* 0x000fca0004000000 */
[----:B------:R-:W-:-:S04]  /*1db0*/  IMAD.IADD R5, R5, 0x1, -R22 ;  /* 0x0000000105057824 */ /* 0x000fc800078e0a16 */
[----:B------:R-:W-:-:S06]  /*1dc0*/  VIADD R11, R5, 0x7fe00000 ;  /* 0x7fe00000050b7836 */ /* 0x000fcc0000000000 */
[----:B------:R-:W-:-:S10]  /*1dd0*/  DMUL R20, R26, R10 ;  /* 0x0000000a1a147228 */ /* 0x000fd40000000000 */
[----:B------:R-:W-:-:S13]  /*1de0*/  FSETP.GTU.AND P0, PT, |R21|, 1.469367938527859385e-39, PT ;  /* 0x001000001500780b */ /* 0x000fda0003f0c200 */
[----:B------:R-:W-:Y:S05]  /*1df0*/  @P0 BRA `(.L_x_24) ;  /* 0x0000000000940947 */ /* 0x000fea0003800000 */
[----:B------:R-:W-:Y:S01]  /*1e00*/  DFMA R6, R26, -R16, R6 ;  /* 0x800000101a06722b */ /* 0x000fe20000000006 */
[----:B------:R-:W-:-:S09]  /*1e10*/  IMAD.MOV.U32 R10, RZ, RZ, RZ ;  /* 0x000000ffff0a7224 */ /* 0x000fd200078e00ff */
[C---:B------:R-:W-:Y:S02]  /*1e20*/  FSETP.NEU.AND P0, PT, R7.reuse, RZ, PT ;  /* 0x000000ff0700720b */ /* 0x040fe40003f0d000 */
[----:B------:R-:W-:-:S04]  /*1e30*/  LOP3.LUT R19, R7, 0x80000000, R19, 0x48, !PT ;  /* 0x8000000007137812 */ /* 0x000fc800078e4813 */
[----:B------:R-:W-:-:S07]  /*1e40*/  LOP3.LUT R11, R19, R11, RZ, 0xfc, !PT ;  /* 0x0000000b130b7212 */ /* 0x000fce00078efcff */
[----:B------:R-:W-:Y:S05]  /*1e50*/  @!P0 BRA `(.L_x_24) ;  /* 0x00000000007c8947 */ /* 0x000fea0003800000 */
[----:B------:R-:W-:Y:S01]  /*1e60*/  IMAD.MOV R7, RZ, RZ, -R5 ;  /* 0x000000ffff077224 */ /* 0x000fe200078e0a05 */
[----:B------:R-:W-:Y:S01]  /*1e70*/  DMUL.RP R10, R26, R10 ;  /* 0x0000000a1a0a7228 */ /* 0x000fe20000008000 */
[----:B------:R-:W-:Y:S01]  /*1e80*/  IMAD.MOV.U32 R6, RZ, RZ, RZ ;  /* 0x000000ffff067224 */ /* 0x000fe200078e00ff */
[----:B------:R-:W-:-:S05]  /*1e90*/  IADD3 R5, PT, PT, -R5, -0x43300000, RZ ;  /* 0xbcd0000005057810 */ /* 0x000fca0007ffe1ff */
[----:B------:R-:W-:-:S03]  /*1ea0*/  DFMA R6, R20, -R6, R26 ;  /* 0x800000061406722b */ /* 0x000fc6000000001a */
[----:B------:R-:W-:-:S07]  /*1eb0*/  LOP3.LUT R19, R11, R19, RZ, 0x3c, !PT ;  /* 0x000000130b137212 */ /* 0x000fce00078e3cff */
[----:B------:R-:W-:-:S04]  /*1ec0*/  FSETP.NEU.AND P0, PT, |R7|, R5, PT ;  /* 0x000000050700720b */ /* 0x000fc80003f0d200 */
[----:B------:R-:W-:Y:S02]  /*1ed0*/  FSEL R20, R10, R20, !P0 ;  /* 0x000000140a147208 */ /* 0x000fe40004000000 */
[----:B------:R-:W-:Y:S01]  /*1ee0*/  FSEL R21, R19, R21, !P0 ;  /* 0x0000001513157208 */ /* 0x000fe20004000000 */
[----:B------:R-:W-:Y:S06]  /*1ef0*/  BRA `(.L_x_24) ;  /* 0x0000000000547947 */ /* 0x000fec0003800000 */
.L_x_23:
[----:B------:R-:W-:-:S14]  /*1f00*/  DSETP.NAN.AND P0, PT, R10, R10, PT ;  /* 0x0000000a0a00722a */ /* 0x000fdc0003f08000 */
[----:B------:R-:W-:Y:S05]  /*1f10*/  @P0 BRA `(.L_x_25) ;  /* 0x0000000000440947 */ /* 0x000fea0003800000 */
[----:B------:R-:W-:-:S14]  /*1f20*/  DSETP.NAN.AND P0, PT, R18, R18, PT ;  /* 0x000000121200722a */ /* 0x000fdc0003f08000 */
[----:B------:R-:W-:Y:S05]  /*1f30*/  @P0 BRA `(.L_x_26) ;  /* 0x0000000000300947 */ /* 0x000fea0003800000 */
[----:B------:R-:W-:Y:S01]  /*1f40*/  ISETP.NE.AND P0, PT, R23, R28, PT ;  /* 0x0000001c1700720c */ /* 0x000fe20003f05270 */
[----:B------:R-:W-:Y:S01]  /*1f50*/  IMAD.MOV.U32 R21, RZ, RZ, -0x80000 ;  /* 0xfff80000ff157424 */ /* 0x000fe200078e00ff */
[----:B------:R-:W-:-:S11]  /*1f60*/  MOV R20, 0x0 ;  /* 0x0000000000147802 */ /* 0x000fd60000000f00 */
[----:B------:R-:W-:Y:S05]  /*1f70*/  @!P0 BRA `(.L_x_24) ;  /* 0x0000000000348947 */ /* 0x000fea0003800000 */
[----:B------:R-:W-:Y:S02]  /*1f80*/  ISETP.NE.AND P0, PT, R23, 0x7ff00000, PT ;  /* 0x7ff000001700780c */ /* 0x000fe40003f05270 */
[----:B------:R-:W-:Y:S02]  /*1f90*/  LOP3.LUT R21, R11, 0x80000000, R19, 0x48, !PT ;  /* 0x800000000b157812 */ /* 0x000fe400078e4813 */
[----:B------:R-:W-:-:S13]  /*1fa0*/  ISETP.EQ.OR P0, PT, R28, RZ, !P0 ;  /* 0x000000ff1c00720c */ /* 0x000fda0004702670 */
[----:B------:R-:W-:Y:S01]  /*1fb0*/  @P0 LOP3.LUT R5, R21, 0x7ff00000, RZ, 0xfc, !PT ;  /* 0x7ff0000015050812 */ /* 0x000fe200078efcff */
[----:B------:R-:W-:Y:S02]  /*1fc0*/  @!P0 IMAD.MOV.U32 R20, RZ, RZ, RZ ;  /* 0x000000ffff148224 */ /* 0x000fe400078e00ff */
[----:B------:R-:W-:Y:S02]  /*1fd0*/  @P0 IMAD.MOV.U32 R20, RZ, RZ, RZ ;  /* 0x000000ffff140224 */ /* 0x000fe400078e00ff */
[----:B------:R-:W-:Y:S01]  /*1fe0*/  @P0 IMAD.MOV.U32 R21, RZ, RZ, R5 ;  /* 0x000000ffff150224 */ /* 0x000fe200078e0005 */
[----:B------:R-:W-:Y:S06]  /*1ff0*/  BRA `(.L_x_24) ;  /* 0x0000000000147947 */ /* 0x000fec0003800000 */
.L_x_26:
[----:B------:R-:W-:Y:S01]  /*2000*/  LOP3.LUT R21, R19, 0x80000, RZ, 0xfc, !PT ;  /* 0x0008000013157812 */ /* 0x000fe200078efcff */
[----:B------:R-:W-:Y:S01]  /*2010*/  IMAD.MOV.U32 R20, RZ, RZ, R18 ;  /* 0x000000ffff147224 */ /* 0x000fe200078e0012 */
[----:B------:R-:W-:Y:S06]  /*2020*/  BRA `(.L_x_24) ;  /* 0x0000000000087947 */ /* 0x000fec0003800000 */
.L_x_25:
[----:B------:R-:W-:Y:S01]  /*2030*/  LOP3.LUT R21, R11, 0x80000, RZ, 0xfc, !PT ;  /* 0x000800000b157812 */ /* 0x000fe200078efcff */
[----:B------:R-:W-:-:S07]  /*2040*/  IMAD.MOV.U32 R20, RZ, RZ, R10 ;  /* 0x000000ffff147224 */ /* 0x000fce00078e000a */
.L_x_24:
[----:B------:R-:W-:Y:S02]  /*2050*/  IMAD.MOV.U32 R6, RZ, RZ, R0 ;  /* 0x000000ffff067224 */ /* 0x000fe400078e0000 */
[----:B------:R-:W-:Y:S02]  /*2060*/  IMAD.MOV.U32 R7, RZ, RZ, 0x0 ;  /* 0x00000000ff077424 */ /* 0x000fe400078e00ff */
[----:B------:R-:W-:Y:S02]  /*2070*/  IMAD.MOV.U32 R10, RZ, RZ, R20 ;  /* 0x000000ffff0a7224 */ /* 0x000fe400078e0014 */
[----:B------:R-:W-:Y:S01]  /*2080*/  IMAD.MOV.U32 R11, RZ, RZ, R21 ;  /* 0x000000ffff0b7224 */ /* 0x000fe200078e0015 */
[----:B------:R-:W-:Y:S06]  /*2090*/  RET.REL.NODEC R6 `(_Z14MonteCarlo_GPUP17curandStateXORWOWPjdddddmdmdmm) ;  /* 0xffffffdc06d87950 */ /* 0x000fec0003c3ffff */
.L_x_27:
[----:B------:R-:W-:-:S00]  /*20a0*/  BRA `(.L_x_27) ;  /* 0xfffffffc00fc7947 */ /* 0x000fc0000383ffff */
[----:B------:R-:W-:-:S00]  /*20b0*/  NOP ;  /* 0x0000000000007918 */ /* 0x000fc00000000000 */
        /* <DEDUP_REMOVED lines=12> */
.L_x_46:


//--------------------- .text._Z12setup_kernelP17curandStateXORWOWm --------------------------
	.section	.text._Z12setup_kernelP17curandStateXORWOWm,"ax",@progbits
	.align	128
        .global         _Z12setup_kernelP17curandStateXORWOWm
        .type           _Z12setup_kernelP17curandStateXORWOWm,@function
        .size           _Z12setup_kernelP17curandStateXORWOWm,(.L_x_48 - _Z12setup_kernelP17curandStateXORWOWm)
        .other          _Z12setup_kernelP17curandStateXORWOWm,@"STO_CUDA_ENTRY STV_DEFAULT"
_Z12setup_kernelP17curandStateXORWOWm:
.text._Z12setup_kernelP17curandStateXORWOWm:
[----:B------:R-:W-:Y:S01]  /*0000*/  LDC R1, c[0x0][0x37c] ;  /* 0x0000df00ff017b82 */ /* 0x000fe20000000800 */
[----:B------:R-:W0:Y:S07]  /*0010*/  S2R R12, SR_TID.X ;  /* 0x00000000000c7919 */ /* 0x000e2e0000002100 */
[----:B------:R-:W0:Y:S01]  /*0020*/  S2UR UR4, SR_CTAID.X ;  /* 0x00000000000479c3 */ /* 0x000e220000002500 */
[----:B------:R-:W1:Y:S07]  /*0030*/  LDCU.64 UR6, c[0x0][0x388] ;  /* 0x00007100ff0677ac */ /* 0x000e6e0008000a00 */
[----:B------:R-:W0:Y:S02]  /*0040*/  LDC R15, c[0x0][0x360] ;  /* 0x0000d800ff0f7b82 */ /* 0x000e240000000800 */
[----:B0-----:R-:W-:-:S05]  /*0050*/  IMAD R12, R15, UR4, R12 ;  /* 0x000000040f0c7c24 */ /* 0x001fca000f8e020c */
[----:B-1----:R-:W-:Y:S02]  /*0060*/  ISETP.GE.U32.AND P0, PT, R12, UR6, PT ;  /* 0x000000060c007c0c */ /* 0x002fe4000bf06070 */
[----:B------:R-:W-:-:S04]  /*0070*/  SHF.R.S32.HI R0, RZ, 0x1f, R12 ;  /* 0x0000001fff007819 */ /* 0x000fc8000001140c */
[----:B------:R-:W-:-:S13]  /*0080*/  ISETP.GE.U32.AND.EX P0, PT, R0, UR7, PT, P0 ;  /* 0x0000000700007c0c */ /* 0x000fda000bf06100 */
[----:B------:R-:W-:Y:S05]  /*0090*/  @P0 EXIT ;  /* 0x000000000000094d */ /* 0x000fea0003800000 */
[----:B------:R-:W0:Y:S01]  /*00a0*/  LDCU UR4, c[0x0][0x370] ;  /* 0x00006e00ff0477ac */ /* 0x000e220008000800 */
[----:B------:R-:W-:Y:S01]  /*00b0*/  IMAD.MOV.U32 R13, RZ, RZ, R12 ;  /* 0x000000ffff0d7224 */ /* 0x000fe200078e000c */
[----:B------:R-:W1:Y:S01]  /*00c0*/  LDCU.64 UR6, c[0x0][0x358] ;  /* 0x00006b00ff0677ac */ /* 0x000e620008000a00 */
[----:B0-----:R-:W-:-:S07]  /*00d0*/  IMAD R15, R15, UR4, RZ ;  /* 0x000000040f0f7c24 */ /* 0x001fce000f8e02ff */
.L_x_36:
[----:B01----:R-:W0:Y:S01]  /*00e0*/  LDC.64 R8, c[0x0][0x380] ;  /* 0x0000e000ff087b82 */ /* 0x003e220000000a00 */
[C---:B------:R-:W-:Y:S01]  /*00f0*/  IMAD R3, R0.reuse, 0x30, RZ ;  /* 0x0000003000037824 */ /* 0x040fe200078e02ff */
[----:B------:R-:W-:Y:S01]  /*0100*/  ISETP.NE.U32.AND P0, PT, R13, RZ, PT ;  /* 0x000000ff0d00720c */ /* 0x000fe20003f05070 */
[----:B------:R-:W-:Y:S01]  /*0110*/  IMAD.MOV.U32 R4, RZ, RZ, 0x3198c20f ;  /* 0x3198c20fff047424 */ /* 0x000fe200078e00ff */
[----:B------:R-:W-:Y:S01]  /*0120*/  BSSY.RECONVERGENT B0, `(.L_x_28) ;  /* 0x00000db000007945 */ /* 0x000fe20003800200 */
[----:B------:R-:W-:Y:S01]  /*0130*/  IMAD.MOV.U32 R5, RZ, RZ, 0x5efdb30c ;  /* 0x5efdb30cff057424 */ /* 0x000fe200078e00ff */
[----:B------:R-:W-:Y:S01]  /*0140*/  ISETP.NE.AND.EX P0, PT, R0, RZ, PT, P0 ;  /* 0x000000ff0000720c */ /* 0x000fe20003f05300 */
[----:B------:R-:W-:Y:S02]  /*0150*/  IMAD.MOV.U32 R2, RZ, RZ, 0x423bb012 ;  /* 0x423bb012ff027424 */ /* 0x000fe400078e00ff */
[----:B------:R-:W-:Y:S02]  /*0160*/  IMAD.MOV.U32 R6, RZ, RZ, -0x23270784 ;  /* 0xdcd8f87cff067424 */ /* 0x000fe400078e00ff */
[----:B------:R-:W-:-:S02]  /*0170*/  IMAD.MOV.U32 R7, RZ, RZ, 0x57fa2510 ;  /* 0x57fa2510ff077424 */ /* 0x000fc400078e00ff */
[----:B0-----:R-:W-:-:S04]  /*0180*/  IMAD.WIDE.U32 R8, R13, 0x30, R8 ;  /* 0x000000300d087825 */ /* 0x001fc800078e0008 */
[----:B------:R-:W-:Y:S02]  /*0190*/  IMAD.IADD R9, R9, 0x1, R3 ;  /* 0x0000000109097824 */ /* 0x000fe400078e0203 */
[----:B------:R-:W-:-:S03]  /*01a0*/  IMAD.MOV.U32 R3, RZ, RZ, -0x75bd8fc ;  /* 0xf8a42704ff037424 */ /* 0x000fc600078e00ff */
[----:B-1----:R0:W-:Y:S04]  /*01b0*/  STG.E.64 desc[UR6][R8.64], R4 ;  /* 0x0000000408007986 */ /* 0x0021e8000c101b06 */
[----:B------:R0:W-:Y:S04]  /*01c0*/  STG.E.64 desc[UR6][R8.64+0x8], R2 ;  /* 0x0000080208007986 */ /* 0x0001e8000c101b06 */
[----:B------:R0:W-:Y:S01]  /*01d0*/  STG.E.64 desc[UR6][R8.64+0x10], R6 ;  /* 0x0000100608007986 */ /* 0x0001e2000c101b06 */
[----:B------:R-:W-:Y:S05]  /*01e0*/  @!P0 BRA `(.L_x_29) ;  /* 0x0000000c00388947 */ /* 0x000fea0003800000 */
[----:B------:R-:W-:-:S07]  /*01f0*/  IMAD.MOV.U32 R14, RZ, RZ, RZ ;  /* 0x000000ffff0e7224 */ /* 0x000fce00078e00ff */
.L_x_35:
[----:B------:R-:W-:Y:S01]  /*0200*/  LOP3.LUT R16, R13, 0x3, RZ, 0xc0, !PT ;  /* 0x000000030d107812 */ /* 0x000fe200078ec0ff */
[----:B------:R-:W-:Y:S03]  /*0210*/  BSSY.RECONVERGENT B1, `(.L_x_30) ;  /* 0x00000c5000017945 */ /* 0x000fe60003800200 */
[----:B------:R-:W-:-:S04]  /*0220*/  ISETP.NE.U32.AND P0, PT, R16, RZ, PT ;  /* 0x000000ff1000720c */ /* 0x000fc80003f05070 */
[----:B------:R-:W-:-:S13]  /*0230*/  ISETP.NE.AND.EX P0, PT, RZ, RZ, PT, P0 ;  /* 0x000000ffff00720c */ /* 0x000fda0003f05300 */
[----:B-1----:R-:W-:Y:S05]  /*0240*/  @!P0 BRA `(.L_x_31) ;  /* 0x0000000c00048947 */ /* 0x002fea0003800000 */
[----:B0-----:R-:W0:Y:S01]  /*0250*/  LDC.64 R6, c[0x4][RZ] ;  /* 0x01000000ff067b82 */ /* 0x001e220000000a00 */
[----:B------:R-:W-:Y:S02]  /*0260*/  IMAD.MOV.U32 R17, RZ, RZ, RZ ;  /* 0x000000ffff117224 */ /* 0x000fe400078e00ff */
[----:B0-----:R-:W-:-:S07]  /*0270*/  IMAD.WIDE.U32 R6, R14, 0xc80, R6 ;  /* 0x00000c800e067825 */ /* 0x001fce00078e0006 */
.L_x_34:
[----:B-1----:R-:W-:Y:S01]  /*0280*/  IMAD.MOV.U32 R19, RZ, RZ, RZ ;  /* 0x000000ffff137224 */ /* 0x002fe200078e00ff */
[----:B------:R-:W-:Y:S01]  /*0290*/  CS2R R4, SRZ ;  /* 0x0000000000047805 */ /* 0x000fe2000001ff00 */
[----:B------:R-:W-:Y:S01]  /*02a0*/  IMAD.MOV.U32 R21, RZ, RZ, RZ ;  /* 0x000000ffff157224 */ /* 0x000fe200078e00ff */
[----:B------:R-:W-:-:S07]  /*02b0*/  CS2R R2, SRZ ;  /* 0x0000000000027805 */ /* 0x000fce000001ff00 */
.L_x_33:
[----:B------:R-:W-:-:S05]  /*02c0*/  IMAD.WIDE.U32 R10, R21, 0x4, R8 ;  /* 0x00000004150a7825 */ /* 0x000fca00078e0008 */
[----:B------:R0:W5:Y:S01]  /*02d0*/  LDG.E R18, desc[UR6][R10.64+0x4] ;  /* 0x000004060a127981 */ /* 0x000162000c1e1900 */
[----:B------:R-:W-:Y:S02]  /*02e0*/  IMAD.SHL.U32 R20, R21, 0x20, RZ ;  /* 0x0000002015147824 */ /* 0x000fe400078e00ff */
[----:B------:R-:W-:-:S07]  /*02f0*/  IMAD.MOV.U32 R23, RZ, RZ, RZ ;  /* 0x000000ffff177224 */ /* 0x000fce00078e00ff */
.L_x_32:
[----:B-----5:R-:W-:Y:S01]  /*0300*/  SHF.R.U32.HI R24, RZ, R23, R18 ;  /* 0x00000017ff187219 */ /* 0x020fe20000011612 */
[----:B0-----:R-:W-:-:S03]  /*0310*/  IMAD.IADD R10, R20, 0x1, R23 ;  /* 0x00000001140a7824 */ /* 0x001fc600078e0217 */
[----:B------:R-:W-:-:S04]  /*0320*/  LOP3.LUT R11, R24, 0x1, RZ, 0xc0, !PT ;  /* 0x00000001180b7812 */ /* 0x000fc800078ec0ff */
[----:B------:R-:W-:Y:S01]  /*0330*/  ISETP.NE.U32.AND P0, PT, R11, 0x1, PT ;  /* 0x000000010b00780c */ /* 0x000fe20003f05070 */
[----:B------:R-:W-:-:S03]  /*0340*/  IMAD R11, R10, 0x5, RZ ;  /* 0x000000050a0b7824 */ /* 0x000fc600078e02ff */
[----:B------:R-:W-:Y:S01]  /*0350*/  R2P PR, R24, 0x7e ;  /* 0x0000007e18007804 */ /* 0x000fe20000000000 */
[----:B------:R-:W-:-:S08]  /*0360*/  IMAD.WIDE.U32 R10, R11, 0x4, R6 ;  /* 0x000000040b0a7825 */ /* 0x000fd000078e0006 */
[----:B------:R-:W2:Y:S04]  /*0370*/  @!P0 LDG.E R26, desc[UR6][R10.64+0x10] ;  /* 0x000010060a1a8981 */ /* 0x000ea8000c1e1900 */
[----:B------:R-:W3:Y:S04]  /*0380*/  @P1 LDG.E R28, desc[UR6][R10.64+0x24] ;  /* 0x000024060a1c1981 */ /* 0x000ee8000c1e1900 */
[----:B------:R-:W4:Y:S04]  /*0390*/  @!P0 LDG.E R22, desc[UR6][R10.64] ;  /* 0x000000060a168981 */ /* 0x000f28000c1e1900 */
[----:B------:R-:W4:Y:S04]  /*03a0*/  @P2 LDG.E R25, desc[UR6][R10.64+0x38] ;  /* 0x000038060a192981 */ /* 0x000f28000c1e1900 */
[----:B------:R-:W4:Y:S01]  /*03b0*/  @P1 LDG.E R27, desc[UR6][R10.64+0x20] ;  /* 0x000020060a1b1981 */ /* 0x000f22000c1e1900 */
[----:B--2---:R-:W-:-:S03]  /*03c0*/  @!P0 LOP3.LUT R5, R5, R26, RZ, 0x3c, !PT ;  /* 0x0000001a05058212 */ /* 0x004fc600078e3cff */
[----:B------:R-:W2:Y:S01]  /*03d0*/  @P3 LDG.E R26, desc[UR6][R10.64+0x4c] ;  /* 0x00004c060a1a3981 */ /* 0x000ea2000c1e1900 */
[----:B---3--:R-:W-:-:S03]  /*03e0*/  @P1 LOP3.LUT R5, R5, R28, RZ, 0x3c, !PT ;  /* 0x0000001c05051212 */ /* 0x008fc600078e3cff */
[----:B------:R-:W3:Y:S01]  /*03f0*/  @P4 LDG.E R28, desc[UR6][R10.64+0x60] ;  /* 0x000060060a1c4981 */ /* 0x000ee2000c1e1900 */
[----:B----4-:R-:W-:-:S03]  /*0400*/  @!P0 LOP3.LUT R19, R19, R22, RZ, 0x3c, !PT ;  /* 0x0000001613138212 */ /* 0x010fc600078e3cff */
[----:B------:R-:W4:Y:S01]  /*0410*/  @!P0 LDG.E R22, desc[UR6][R10.64+0x8] ;  /* 0x000008060a168981 */ /* 0x000f22000c1e1900 */
[----:B------:R-:W-:-:S03]  /*0420*/  @P2 LOP3.LUT R5, R5, R25, RZ, 0x3c, !PT ;  /* 0x0000001905052212 */ /* 0x000fc600078e3cff */
[----:B------:R-:W3:Y:S01]  /*0430*/  @!P0 LDG.E R25, desc[UR6][R10.64+0x4] ;  /* 0x000004060a198981 */ /* 0x000ee2000c1e1900 */
[----:B--2---:R-:W-:-:S03]  /*0440*/  @P3 LOP3.LUT R5, R5, R26, RZ, 0x3c, !PT ;  /* 0x0000001a05053212 */ /* 0x004fc600078e3cff */
[----:B------:R-:W2:Y:S01]  /*0450*/  @P5 LDG.E R26, desc[UR6][R10.64+0x74] ;  /* 0x000074060a1a5981 */ /* 0x000ea2000c1e1900 */
[----:B----4-:R-:W-:-:S03]  /*0460*/  @!P0 LOP3.LUT R3, R3, R22, RZ, 0x3c, !PT ;  /* 0x0000001603038212 */ /* 0x010fc600078e3cff */
[----:B------:R-:W4:Y:S01]  /*0470*/  @P1 LDG.E R22, desc[UR6][R10.64+0x14] ;  /* 0x000014060a161981 */ /* 0x000f22000c1e1900 */
[----:B---3--:R-:W-:-:S03]  /*0480*/  @!P0 LOP3.LUT R2, R2, R25, RZ, 0x3c, !PT ;  /* 0x0000001902028212 */ /* 0x008fc600078e3cff */
[----:B------:R-:W3:Y:S01]  /*0490*/  @!P0 LDG.E R25, desc[UR6][R10.64+0xc] ;  /* 0x00000c060a198981 */ /* 0x000ee2000c1e1900 */
[----:B------:R-:W-:-:S03]  /*04a0*/  @P4 LOP3.LUT R5, R5, R28, RZ, 0x3c, !PT ;  /* 0x0000001c05054212 */ /* 0x000fc600078e3cff */
[----:B------:R-:W3:Y:S01]  /*04b0*/  @P6 LDG.E R28, desc[UR6][R10.64+0x88] ;  /* 0x000088060a1c6981 */ /* 0x000ee2000c1e1900 */
[----:B--2---:R-:W-:-:S03]  /*04c0*/  @P5 LOP3.LUT R5, R5, R26, RZ, 0x3c, !PT ;  /* 0x0000001a05055212 */ /* 0x004fc600078e3cff */
[----:B------:R-:W2:Y:S01]  /*04d0*/  @P2 LDG.E R26, desc[UR6][R10.64+0x28] ;  /* 0x000028060a1a2981 */ /* 0x000ea2000c1e1900 */
[----:B----4-:R-:W-:-:S03]  /*04e0*/  @P1 LOP3.LUT R19, R19, R22, RZ, 0x3c, !PT ;  /* 0x0000001613131212 */ /* 0x010fc600078e3cff */
[----:B------:R-:W4:Y:S01]  /*04f0*/  @P1 LDG.E R22, desc[UR6][R10.64+0x1c] ;  /* 0x00001c060a161981 */ /* 0x000f22000c1e1900 */
[----:B---3--:R-:W-:-:S03]  /*0500*/  @!P0 LOP3.LUT R4, R4, R25, RZ, 0x3c, !PT ;  /* 0x0000001904048212 */ /* 0x008fc600078e3cff */
[----:B------:R-:W3:Y:S01]  /*0510*/  @P1 LDG.E R25, desc[UR6][R10.64+0x18] ;  /* 0x000018060a191981 */ /* 0x000ee2000c1e1900 */
[----:B------:R-:W-:-:S03]  /*0520*/  @P1 LOP3.LUT R4, R4, R27, RZ, 0x3c, !PT ;  /* 0x0000001b04041212 */ /* 0x000fc600078e3cff */
[----:B------:R-:W3:Y:S01]  /*0530*/  @P2 LDG.E R27, desc[UR6][R10.64+0x34] ;  /* 0x000034060a1b2981 */ /* 0x000ee2000c1e1900 */
[----:B--2---:R-:W-:-:S03]  /*0540*/  @P2 LOP3.LUT R19, R19, R26, RZ, 0x3c, !PT ;  /* 0x0000001a13132212 */ /* 0x004fc600078e3cff */
[----:B------:R-:W2:Y:S01]  /*0550*/  @P3 LDG.E R26, desc[UR6][R10.64+0x3c] ;  /* 0x00003c060a1a3981 */ /* 0x000ea2000c1e1900 */
[----:B----4-:R-:W-:-:S03]  /*0560*/  @P1 LOP3.LUT R3, R3, R22, RZ, 0x3c, !PT ;  /* 0x0000001603031212 */ /* 0x010fc600078e3cff */
[----:B------:R-:W4:Y:S01]  /*0570*/  @P2 LDG.E R22, desc[UR6][R10.64+0x30] ;  /* 0x000030060a162981 */ /* 0x000f22000c1e1900 */
[----:B---3--:R-:W-:-:S03]  /*0580*/  @P1 LOP3.LUT R2, R2, R25, RZ, 0x3c, !PT ;  /* 0x0000001902021212 */ /* 0x008fc600078e3cff */
        /* <DEDUP_REMOVED lines=25> */
[----:B------:R-:W-:Y:S02]  /*0720*/  LOP3.LUT P0, RZ, R24, 0x80, RZ, 0xc0, !PT ;  /* 0x0000008018ff7812 */ /* 0x000fe4000780c0ff */
[----:B------:R-:W-:Y:S02]  /*0730*/  @P5 LOP3.LUT R4, R4, R27, RZ, 0x3c, !PT ;  /* 0x0000001b04045212 */ /* 0x000fe400078e3cff */
[----:B------:R-:W3:Y:S01]  /*0740*/  @P6 LDG.E R27, desc[UR6][R10.64+0x84] ;  /* 0x000084060a1b6981 */ /* 0x000ee2000c1e1900 */
[----:B--2---:R-:W-:-:S08]  /*0750*/  @P6 LOP3.LUT R19, R19, R26, RZ, 0x3c, !PT ;  /* 0x0000001a13136212 */ /* 0x004fd000078e3cff */
        /* <DEDUP_REMOVED lines=13> */
[----:B------:R-:W-:Y:S02]  /*0830*/  @P6 LOP3.LUT R5, R5, R28, RZ, 0x3c, !PT ;  /* 0x0000001c05056212 */ /* 0x000fe400078e3cff */
[----:B------:R-:W-:Y:S02]  /*0840*/  @P0 LOP3.LUT R4, R4, R27, RZ, 0x3c, !PT ;  /* 0x0000001b04040212 */ /* 0x000fe400078e3cff */
[----:B--2---:R-:W-:Y:S02]  /*0850*/  @P0 LOP3.LUT R5, R5, R26, RZ, 0x3c, !PT ;  /* 0x0000001a05050212 */ /* 0x004fe400078e3cff */
[----:B----4-:R-:W-:Y:S02]  /*0860*/  @P0 LOP3.LUT R3, R3, R22, RZ, 0x3c, !PT ;  /* 0x0000001603030212 */ /* 0x010fe400078e3cff */
[----:B---3--:R-:W-:Y:S02]  /*0870*/  @P0 LOP3.LUT R2, R2, R25, RZ, 0x3c, !PT ;  /* 0x0000001902020212 */ /* 0x008fe400078e3cff */
[----:B------:R-:W-:-:S13]  /*0880*/  R2P PR, R24.B1, 0x7f ;  /* 0x0000007f18007804 */ /* 0x000fda0000001000 */
[----:B------:R-:W2:Y:S04]  /*0890*/  @P0 LDG.E R25, desc[UR6][R10.64+0xa4] ;  /* 0x0000a4060a190981 */ /* 0x000ea8000c1e1900 */
[----:B------:R-:W3:Y:S04]  /*08a0*/  @P0 LDG.E R22, desc[UR6][R10.64+0xa0] ;  /* 0x0000a0060a160981 */ /* 0x000ee8000c1e1900 */
[----:B------:R-:W4:Y:S04]  /*08b0*/  @P0 LDG.E R26, desc[UR6][R10.64+0xa8] ;  /* 0x0000a8060a1a0981 */ /* 0x000f28000c1e1900 */
[----:B------:R-:W4:Y:S01]  /*08c0*/  @P1 LDG.E R27, desc[UR6][R10.64+0xb8] ;  /* 0x0000b8060a1b1981 */ /* 0x000f22000c1e1900 */
[----:B--2---:R-:W-:-:S03]  /*08d0*/  @P0 LOP3.LUT R2, R2, R25, RZ, 0x3c, !PT ;  /* 0x0000001902020212 */ /* 0x004fc600078e3cff */
[----:B------:R-:W2:Y:S01]  /*08e0*/  @P0 LDG.E R25, desc[UR6][R10.64+0xac] ;  /* 0x0000ac060a190981 */ /* 0x000ea2000c1e1900 */
[----:B---3--:R-:W-:-:S03]  /*08f0*/  @P0 LOP3.LUT R19, R19, R22, RZ, 0x3c, !PT ;  /* 0x0000001613130212 */ /* 0x008fc600078e3cff */
[----:B------:R-:W3:Y:S01]  /*0900*/  @P0 LDG.E R22, desc[UR6][R10.64+0xb0] ;  /* 0x0000b0060a160981 */ /* 0x000ee2000c1e1900 */
[----:B----4-:R-:W-:-:S03]  /*0910*/  @P0 LOP3.LUT R3, R3, R26, RZ, 0x3c, !PT ;  /* 0x0000001a03030212 */ /* 0x010fc600078e3cff */
[----:B------:R-:W4:Y:S01]  /*0920*/  @P1 LDG.E R26, desc[UR6][R10.64+0xb4] ;  /* 0x0000b4060a1a1981 */ /* 0x000f22000c1e1900 */
[----:B--2---:R-:W-:-:S03]  /*0930*/  @P0 LOP3.LUT R4, R4, R25, RZ, 0x3c, !PT ;  /* 0x0000001904040212 */ /* 0x004fc600078e3cff */
[----:B------:R-:W2:Y:S01]  /*0940*/  @P1 LDG.E R25, desc[UR6][R10.64+0xc0] ;  /* 0x0000c0060a191981 */ /* 0x000ea2000c1e1900 */
[----:B---3--:R-:W-:Y:S02]  /*0950*/  @P0 LOP3.LUT R5, R5, R22, RZ, 0x3c, !PT ;  /* 0x0000001605050212 */ /* 0x008fe400078e3cff */
[----:B------:R-:W-:Y:S01]  /*0960*/  LOP3.LUT P0, RZ, R24, 0x8000, RZ, 0xc0, !PT ;  /* 0x0000800018ff7812 */ /* 0x000fe2000780c0ff */
[----:B------:R-:W3:Y:S04]  /*0970*/  @P1 LDG.E R22, desc[UR6][R10.64+0xbc] ;  /* 0x0000bc060a161981 */ /* 0x000ee8000c1e1900 */
[----:B------:R-:W3:Y:S01]  /*0980*/  @P1 LDG.E R24, desc[UR6][R10.64+0xc4] ;  /* 0x0000c4060a181981 */ /* 0x000ee2000c1e1900 */
[----:B----4-:R-:W-:-:S03]  /*0990*/  @P1 LOP3.LUT R19, R19, R26, RZ, 0x3c, !PT ;  /* 0x0000001a13131212 */ /* 0x010fc600078e3cff */
[----:B------:R-:W4:Y:S01]  /*09a0*/  @P2 LDG.E R26, desc[UR6][R10.64+0xc8] ;  /* 0x0000c8060a1a2981 */ /* 0x000f22000c1e1900 */
[----:B------:R-:W-:-:S03]  /*09b0*/  @P1 LOP3.LUT R2, R2, R27, RZ, 0x3c, !PT ;  /* 0x0000001b02021212 */ /* 0x000fc600078e3cff */
[----:B------:R-:W4:Y:S04]  /*09c0*/  @P2 LDG.E R27, desc[UR6][R10.64+0xd4] ;  /* 0x0000d4060a1b2981 */ /* 0x000f28000c1e1900 */
[----:B------:R-:W4:Y:S01]  /*09d0*/  @P0 LDG.E R29, desc[UR6][R10.64+0x138] ;  /* 0x000138060a1d0981 */ /* 0x000f22000c1e1900 */
[----:B--2---:R-:W-:-:S03]  /*09e0*/  @P1 LOP3.LUT R4, R4, R25, RZ, 0x3c, !PT ;  /* 0x0000001904041212 */ /* 0x004fc600078e3cff */
[----:B------:R-:W2:Y:S01]  /*09f0*/  @P2 LDG.E R25, desc[UR6][R10.64+0xcc] ;  /* 0x0000cc060a192981 */ /* 0x000ea2000c1e1900 */
[----:B---3--:R-:W-:-:S03]  /*0a00*/  @P1 LOP3.LUT R3, R3, R22, RZ, 0x3c, !PT ;  /* 0x0000001603031212 */ /* 0x008fc600078e3cff */
[----:B------:R-:W3:Y:S01]  /*0a10*/  @P2 LDG.E R22, desc[UR6][R10.64+0xd0] ;  /* 0x0000d0060a162981 */ /* 0x000ee2000c1e1900 */
[----:B------:R-:W-:-:S03]  /*0a20*/  @P1 LOP3.LUT R5, R5, R24, RZ, 0x3c, !PT ;  /* 0x0000001805051212 */ /* 0x000fc600078e3cff */
[----:B------:R-:W3:Y:S01]  /*0a30*/  @P3 LDG.E R24, desc[UR6][R10.64+0xdc] ;  /* 0x0000dc060a183981 */ /* 0x000ee2000c1e1900 */
[----:B----4-:R-:W-:-:S03]  /*0a40*/  @P2 LOP3.LUT R19, R19, R26, RZ, 0x3c, !PT ;  /* 0x0000001a13132212 */ /* 0x010fc600078e3cff */
[----:B------:R-:W4:Y:S01]  /*0a50*/  @P4 LDG.E R26, desc[UR6][R10.64+0xf0] ;  /* 0x0000f0060a1a4981 */ /* 0x000f22000c1e1900 */
[----:B--2---:R-:W-:-:S03]  /*0a60*/  @P2 LOP3.LUT R2, R2, R25, RZ, 0x3c, !PT ;  /* 0x0000001902022212 */ /* 0x004fc600078e3cff */
[----:B------:R-:W2:Y:S01]  /*0a70*/  @P3 LDG.E R25, desc[UR6][R10.64+0xe0] ;  /* 0x0000e0060a193981 */ /* 0x000ea2000c1e1900 */
[----:B---3--:R-:W-:-:S03]  /*0a80*/  @P2 LOP3.LUT R3, R3, R22, RZ, 0x3c, !PT ;  /* 0x0000001603032212 */ /* 0x008fc600078e3cff */
[----:B------:R-:W3:Y:S01]  /*0a90*/  @P2 LDG.E R22, desc[UR6][R10.64+0xd8] ;  /* 0x0000d8060a162981 */ /* 0x000ee2000c1e1900 */
[----:B------:R-:W-:-:S03]  /*0aa0*/  @P3 LOP3.LUT R19, R19, R24, RZ, 0x3c, !PT ;  /* 0x0000001813133212 */ /* 0x000fc600078e3cff */
[----:B------:R-:W4:Y:S01]  /*0ab0*/  @P3 LDG.E R24, desc[UR6][R10.64+0xe4] ;  /* 0x0000e4060a183981 */ /* 0x000f22000c1e1900 */
[----:B--2---:R-:W-:-:S03]  /*0ac0*/  @P3 LOP3.LUT R2, R2, R25, RZ, 0x3c, !PT ;  /* 0x0000001902023212 */ /* 0x004fc600078e3cff */
[----:B------:R-:W2:Y:S01]  /*0ad0*/  @P3 LDG.E R25, desc[UR6][R10.64+0xe8] ;  /* 0x0000e8060a193981 */ /* 0x000ea2000c1e1900 */
[----:B---3--:R-:W-:-:S03]  /*0ae0*/  @P2 LOP3.LUT R5, R5, R22, RZ, 0x3c, !PT ;  /* 0x0000001605052212 */ /* 0x008fc600078e3cff */
[----:B------:R-:W3:Y:S01]  /*0af0*/  @P3 LDG.E R22, desc[UR6][R10.64+0xec] ;  /* 0x0000ec060a163981 */ /* 0x000ee2000c1e1900 */
[----:B----4-:R-:W-:-:S03]  /*0b00*/  @P3 LOP3.LUT R3, R3, R24, RZ, 0x3c, !PT ;  /* 0x0000001803033212 */ /* 0x010fc600078e3cff */
[----:B------:R-:W4:Y:S01]  /*0b10*/  @P5 LDG.E R24, desc[UR6][R10.64+0x104] ;  /* 0x000104060a185981 */ /* 0x000f22000c1e1900 */
[----:B------:R-:W-:Y:S02]  /*0b20*/  @P2 LOP3.LUT R4, R4, R27, RZ, 0x3c, !PT ;  /* 0x0000001b04042212 */ /* 0x000fe400078e3cff */
[----:B------:R-:W-:Y:S01]  /*0b30*/  @P4 LOP3.LUT R19, R19, R26, RZ, 0x3c, !PT ;  /* 0x0000001a13134212 */ /* 0x000fe200078e3cff */
        /* <DEDUP_REMOVED lines=10> */
[----:B---3--:R-:W-:-:S03]  /*0be0*/  @P4 LOP3.LUT R3, R3, R22, RZ, 0x3c, !PT ;  /* 0x0000001603034212 */ /* 0x008fc600078e3cff */
[----:B------:R-:W3:Y:S01]  /*0bf0*/  @P5 LDG.E R22, desc[UR6][R10.64+0x10c] ;  /* 0x00010c060a165981 */ /* 0x000ee2000c1e1900 */
[----:B----4-:R-:W-:-:S03]  /*0c00*/  @P4 LOP3.LUT R5, R5, R24, RZ, 0x3c, !PT ;  /* 0x0000001805054212 */ /* 0x010fc600078e3cff */
[----:B------:R-:W4:Y:S01]  /*0c10*/  @P5 LDG.E R24, desc[UR6][R10.64+0x114] ;  /* 0x000114060a185981 */ /* 0x000f22000c1e1900 */
        /* <DEDUP_REMOVED lines=18> */
[----:B------:R-:W-:-:S05]  /*0d40*/  VIADD R23, R23, 0x10 ;  /* 0x0000001017177836 */ /* 0x000fca0000000000 */
[----:B------:R-:W-:Y:S02]  /*0d50*/  ISETP.NE.AND P1, PT, R23, 0x20, PT ;  /* 0x000000201700780c */ /* 0x000fe40003f25270 */
[----:B------:R-:W-:Y:S02]  /*0d60*/  @P0 LOP3.LUT R19, R19, R26, RZ, 0x3c, !PT ;  /* 0x0000001a13130212 */ /* 0x000fe400078e3cff */
[----:B------:R-:W-:Y:S02]  /*0d70*/  @P0 LOP3.LUT R2, R2, R27, RZ, 0x3c, !PT ;  /* 0x0000001b02020212 */ /* 0x000fe400078e3cff */
[----:B--2---:R-:W-:-:S04]  /*0d80*/  @P6 LOP3.LUT R4, R4, R25, RZ, 0x3c, !PT ;  /* 0x0000001904046212 */ /* 0x004fc800078e3cff */
[----:B------:R-:W-:Y:S02]  /*0d90*/  @P0 LOP3.LUT R4, R4, R29, RZ, 0x3c, !PT ;  /* 0x0000001d04040212 */ /* 0x000fe400078e3cff */
[----:B---3--:R-:W-:Y:S02]  /*0da0*/  @P0 LOP3.LUT R3, R3, R22, RZ, 0x3c, !PT ;  /* 0x0000001603030212 */ /* 0x008fe400078e3cff */
[----:B----4-:R-:W-:Y:S01]  /*0db0*/  @P0 LOP3.LUT R5, R5, R24, RZ, 0x3c, !PT ;  /* 0x0000001805050212 */ /* 0x010fe200078e3cff */
[----:B------:R-:W-:Y:S06]  /*0dc0*/  @P1 BRA `(.L_x_32) ;  /* 0xfffffff4004c1947 */ /* 0x000fec000383ffff */
[----:B------:R-:W-:-:S05]  /*0dd0*/  VIADD R21, R21, 0x1 ;  /* 0x0000000115157836 */ /* 0x000fca0000000000 */
[----:B------:R-:W-:-:S13]  /*0de0*/  ISETP.NE.AND P0, PT, R21, 0x5, PT ;  /* 0x000000051500780c */ /* 0x000fda0003f05270 */
[----:B------:R-:W-:Y:S05]  /*0df0*/  @P0 BRA `(.L_x_33) ;  /* 0xfffffff400300947 */ /* 0x000fea000383ffff */
[----:B------:R1:W-:Y:S01]  /*0e00*/  STG.E.64 desc[UR6][R8.64+0x8], R2 ;  /* 0x0000080208007986 */ /* 0x0003e2000c101b06 */
[----:B------:R-:W-:-:S03]  /*0e10*/  VIADD R17, R17, 0x1 ;  /* 0x0000000111117836 */ /* 0x000fc60000000000 */
[----:B------:R1:W-:Y:S02]  /*0e20*/  STG.E.64 desc[UR6][R8.64+0x10], R4 ;  /* 0x0000100408007986 */ /* 0x0003e4000c101b06 */
[----:B------:R-:W-:Y:S02]  /*0e30*/  ISETP.GE.U32.AND P0, PT, R17, R16, PT ;  /* 0x000000101100720c */ /* 0x000fe40003f06070 */
[----:B------:R1:W-:Y:S11]  /*0e40*/  STG.E desc[UR6][R8.64+0x4], R19 ;  /* 0x0000041308007986 */ /* 0x0003f6000c101906 */
[----:B------:R-:W-:Y:S05]  /*0e50*/  @!P0 BRA `(.L_x_34) ;  /* 0xfffffff400088947 */ /* 0x000fea000383ffff */
.L_x_31:
[----:B------:R-:W-:Y:S05]  /*0e60*/  BSYNC.RECONVERGENT B1 ;  /* 0x0000000000017941 */ /* 0x000fea0003800200 */
.L_x_30:
[C---:B------:R-:W-:Y:S01]  /*0e70*/  ISETP.GT.U32.AND P0, PT, R13.reuse, 0x3, PT ;  /* 0x000000030d00780c */ /* 0x040fe20003f04070 */
[----:B------:R-:W-:Y:S01]  /*0e80*/  VIADD R14, R14, 0x1 ;  /* 0x000000010e0e7836 */ /* 0x000fe20000000000 */
[--C-:B------:R-:W-:Y:S02]  /*0e90*/  SHF.R.U64 R13, R13, 0x2, R0.reuse ;  /* 0x000000020d0d7819 */ /* 0x100fe40000001200 */
[----:B------:R-:W-:Y:S02]  /*0ea0*/  ISETP.GT.U32.AND.EX P0, PT, R0, RZ, PT, P0 ;  /* 0x000000ff0000720c */ /* 0x000fe40003f04100 */
[----:B------:R-:W-:-:S11]  /*0eb0*/  SHF.R.U32.HI R0, RZ, 0x2, R0 ;  /* 0x00000002ff007819 */ /* 0x000fd60000011600 */
[----:B------:R-:W-:Y:S05]  /*0ec0*/  @P0 BRA `(.L_x_35) ;  /* 0xfffffff000cc0947 */ /* 0x000fea000383ffff */
.L_x_29:
[----:B------:R-:W-:Y:S05]  /*0ed0*/  BSYNC.RECONVERGENT B0 ;  /* 0x0000000000007941 */ /* 0x000fea0003800200 */
.L_x_28:
[----:B------:R-:W2:Y:S01]  /*0ee0*/  LDCU.64 UR4, c[0x0][0x388] ;  /* 0x00007100ff0477ac */ /* 0x000ea20008000a00 */
[----:B------:R-:W-:Y:S01]  /*0ef0*/  IMAD.IADD R13, R15, 0x1, R12 ;  /* 0x000000010f0d7824 */ /* 0x000fe200078e020c */
[----:B------:R3:W-:Y:S03]  /*0f00*/  STG.E.64 desc[UR6][R8.64+0x18], RZ ;  /* 0x000018ff08007986 */ /* 0x0007e6000c101b06 */
[--C-:B------:R-:W-:Y:S01]  /*0f10*/  IMAD.MOV.U32 R12, RZ, RZ, R13.reuse ;  /* 0x000000ffff0c7224 */ /* 0x100fe200078e000d */
[----:B------:R3:W-:Y:S01]  /*0f20*/  STG.E desc[UR6][R8.64+0x20], RZ ;  /* 0x000020ff08007986 */ /* 0x0007e2000c101906 */
[----:B------:R-:W-:-:S03]  /*0f30*/  SHF.R.S32.HI R0, RZ, 0x1f, R13 ;  /* 0x0000001fff007819 */ /* 0x000fc6000001140d */
[----:B------:R3:W-:Y:S01]  /*0f40*/  STG.E.64 desc[UR6][R8.64+0x28], RZ ;  /* 0x000028ff08007986 */ /* 0x0007e2000c101b06 */
[----:B--2---:R-:W-:-:S04]  /*0f50*/  ISETP.GE.U32.AND P0, PT, R13, UR4, PT ;  /* 0x000000040d007c0c */ /* 0x004fc8000bf06070 */
[----:B------:R-:W-:-:S13]  /*0f60*/  ISETP.GE.U32.AND.EX P0, PT, R0, UR5, PT, P0 ;  /* 0x0000000500007c0c */ /* 0x000fda000bf06100 */
[----:B---3--:R-:W-:Y:S05]  /*0f70*/  @!P0 BRA `(.L_x_36) ;  /* 0xfffffff000588947 */ /* 0x008fea000383ffff */
[----:B------:R-:W-:Y:S05]  /*0f80*/  EXIT ;  /* 0x000000000000794d */ /* 0x000fea0003800000 */
.L_x_37:
        /* <DEDUP_REMOVED lines=15> */
.L_x_48:


//--------------------- .nv.global.init           --------------------------
	.section	.nv.global.init,"aw",@progbits
	.align	4
.nv.global.init:
	.type		mrg32k3aM1SubSeq,@object
	.size		mrg32k3aM1SubSeq,(mrg32k3aM2SubSeq - mrg32k3aM1SubSeq)
mrg32k3aM1SubSeq:
        /*0000*/ 	.byte	0x0b, 0xcc, 0xee, 0x04, 0x73, 0x29, 0x8b, 0x6f, 0xf6, 0x53, 0x03, 0xf6, 0x23, 0xf6, 0xea, 0xda
        /* <DEDUP_REMOVED lines=125> */
	.type		mrg32k3aM2SubSeq,@object
	.size		mrg32k3aM2SubSeq,(mrg32k3aM1 - mrg32k3aM2SubSeq)
mrg32k3aM2SubSeq:
        /* <DEDUP_REMOVED lines=126> */
	.type		mrg32k3aM1,@object
	.size		mrg32k3aM1,(mrg32k3aM1Seq - mrg32k3aM1)
mrg32k3aM1:
        /* <DEDUP_REMOVED lines=144> */
	.type		mrg32k3aM1Seq,@object
	.size		mrg32k3aM1Seq,(mrg32k3aM2 - mrg32k3aM1Seq)
mrg32k3aM1Seq:
        /* <DEDUP_REMOVED lines=144> */
	.type		mrg32k3aM2,@object
	.size		mrg32k3aM2,(mrg32k3aM2Seq - mrg32k3aM2)
mrg32k3aM2:
        /* <DEDUP_REMOVED lines=144> */
	.type		mrg32k3aM2Seq,@object
	.size		mrg32k3aM2Seq,(precalc_xorwow_matrix - mrg32k3aM2Seq)
mrg32k3aM2Seq:
        /* <DEDUP_REMOVED lines=144> */
	.type		precalc_xorwow_matrix,@object
	.size		precalc_xorwow_matrix,(precalc_xorwow_offset_matrix - precalc_xorwow_matrix)
precalc_xorwow_matrix:
        /* <DEDUP_REMOVED lines=6400> */
	.type		precalc_xorwow_offset_matrix,@object
	.size		precalc_xorwow_offset_matrix,(.L_1 - precalc_xorwow_offset_matrix)
precalc_xorwow_offset_matrix:
        /* <DEDUP_REMOVED lines=6400> */
.L_1:


//--------------------- .nv.shared.reserved.0     --------------------------
	.section	.nv.shared.reserved.0,"aw",@nobits
	.weak		__nv_reservedSMEM_offset_0_alias
	.size		__nv_reservedSMEM_offset_0_alias, 0, 64
	.other		__nv_reservedSMEM_offset_0_alias,@"STO_CUDA_RESERVED_SHARED STV_DEFAULT"
__nv_reservedSMEM_offset_0_alias:
	.zero		0
	.zero		64


//--------------------- .nv.constant0._Z14MonteCarlo_GPUP17curandStateXORWOWPjdddddmdmdmm --------------------------
	.section	.nv.constant0._Z14MonteCarlo_GPUP17curandStateXORWOWPjdddddmdmdmm,"a",@progbits
	.sectionflags	@""
	.align	4
.nv.constant0._Z14MonteCarlo_GPUP17curandStateXORWOWPjdddddmdmdmm:
	.zero		1000


//--------------------- .nv.constant0._Z12setup_kernelP17curandStateXORWOWm --------------------------
	.section	.nv.constant0._Z12setup_kernelP17curandStateXORWOWm,"a",@progbits
	.sectionflags	@""
	.align	4
.nv.constant0._Z12setup_kernelP17curandStateXORWOWm:
	.zero		912


//--------------------- SYMBOLS --------------------------

	.type		.nv.reservedSmem.offset0,@object
	.size		.nv.reservedSmem.offset0,0x4
